	.headerflags	@"EF_CUDA_TEXMODE_UNIFIED EF_CUDA_64BIT_ADDRESS EF_CUDA_ACCELERATORS EF_CUDA_SM90 EF_CUDA_VIRTUAL_SM(EF_CUDA_SM90)"
	.elftype	@"ET_EXEC"


//--------------------- .nv.info                  --------------------------
	.section	.nv.info,"",@"SHT_CUDA_INFO"
	.align	4


	//----- nvinfo : EIATTR_REGCOUNT
	.align		4
        /*0000*/ 	.byte	0x04, 0x2f
        /*0002*/ 	.short	(.L_1 - .L_0)
	.align		4
.L_0:
        /*0004*/ 	.word	index@(triton_mm)
        /*0008*/ 	.word	0x0000003e


	//----- nvinfo : EIATTR_MIN_STACK_SIZE
	.align		4
.L_1:
        /*000c*/ 	.byte	0x04, 0x12
        /*000e*/ 	.short	(.L_3 - .L_2)
	.align		4
.L_2:
        /*0010*/ 	.word	index@(triton_mm)
        /*0014*/ 	.word	0x00000000


	//----- nvinfo : EIATTR_FRAME_SIZE
	.align		4
.L_3:
        /*0018*/ 	.byte	0x04, 0x11
        /*001a*/ 	.short	(.L_5 - .L_4)
	.align		4
.L_4:
        /*001c*/ 	.word	index@(triton_mm)
        /*0020*/ 	.word	0x00000000


	//----- nvinfo : EIATTR_MIN_STACK_SIZE
	.align		4
.L_5:
        /*0024*/ 	.byte	0x04, 0x12
        /*0026*/ 	.short	(.L_7 - .L_6)
	.align		4
.L_6:
        /*0028*/ 	.word	index@(triton_mm)
        /*002c*/ 	.word	0x00000000
.L_7:


//--------------------- .nv.info.triton_mm        --------------------------
	.section	.nv.info.triton_mm,"",@"SHT_CUDA_INFO"
	.sectionflags	@""
	.align	4


	//----- nvinfo : EIATTR_CUDA_API_VERSION
	.align		4
        /*0000*/ 	.byte	0x04, 0x37
        /*0002*/ 	.short	(.L_9 - .L_8)
.L_8:
        /*0004*/ 	.word	0x0000007c


	//----- nvinfo : EIATTR_KPARAM_INFO
	.align		4
.L_9:
        /*0008*/ 	.byte	0x04, 0x17
        /*000a*/ 	.short	(.L_11 - .L_10)
.L_10:
        /*000c*/ 	.word	0x00000000
        /*0010*/ 	.short	0x0005
        /*0012*/ 	.short	0x0024
        /*0014*/ 	.byte	0x00, 0xf0, 0x11, 0x00


	//----- nvinfo : EIATTR_KPARAM_INFO
	.align		4
.L_11:
        /*0018*/ 	.byte	0x04, 0x17
        /*001a*/ 	.short	(.L_13 - .L_12)
.L_12:
        /*001c*/ 	.word	0x00000000
        /*0020*/ 	.short	0x0004
        /*0022*/ 	.short	0x0020
        /*0024*/ 	.byte	0x00, 0xf0, 0x11, 0x00


	//----- nvinfo : EIATTR_KPARAM_INFO
	.align		4
.L_13:
        /*0028*/ 	.byte	0x04, 0x17
        /*002a*/ 	.short	(.L_15 - .L_14)
.L_14:
        /*002c*/ 	.word	0x00000000
        /*0030*/ 	.short	0x0003
        /*0032*/ 	.short	0x0018
        /*0034*/ 	.byte	0x00, 0xf0, 0x21, 0x00


	//----- nvinfo : EIATTR_KPARAM_INFO
	.align		4
.L_15:
        /*0038*/ 	.byte	0x04, 0x17
        /*003a*/ 	.short	(.L_17 - .L_16)
.L_16:
        /*003c*/ 	.word	0x00000000
        /*0040*/ 	.short	0x0002
        /*0042*/ 	.short	0x0010
        /*0044*/ 	.byte	0x00, 0xf0, 0x21, 0x00


	//----- nvinfo : EIATTR_KPARAM_INFO
	.align		4
.L_17:
        /*0048*/ 	.byte	0x04, 0x17
        /*004a*/ 	.short	(.L_19 - .L_18)
.L_18:
        /*004c*/ 	.word	0x00000000
        /*0050*/ 	.short	0x0001
        /*0052*/ 	.short	0x0008
        /*0054*/ 	.byte	0x00, 0xf0, 0x21, 0x00


	//----- nvinfo : EIATTR_KPARAM_INFO
	.align		4
.L_19:
        /*0058*/ 	.byte	0x04, 0x17
        /*005a*/ 	.short	(.L_21 - .L_20)
.L_20:
        /*005c*/ 	.word	0x00000000
        /*0060*/ 	.short	0x0000
        /*0062*/ 	.short	0x0000
        /*0064*/ 	.byte	0x00, 0xf0, 0x21, 0x00


	//----- nvinfo : EIATTR_SPARSE_MMA_MASK
	.align		4
.L_21:
        /*0068*/ 	.byte	0x03, 0x50
        /*006a*/ 	.short	0x0000


	//----- nvinfo : EIATTR_MAXREG_COUNT
	.align		4
        /*006c*/ 	.byte	0x03, 0x1b
        /*006e*/ 	.short	0x00ff


	//----- nvinfo : EIATTR_COOP_GROUP_MASK_REGIDS
	.align		4
        /*0070*/ 	.byte	0x04, 0x29
        /*0072*/ 	.short	(.L_23 - .L_22)


	//   ....[0]....
.L_22:
        /*0074*/ 	.word	0xffffffff


	//----- nvinfo : EIATTR_COOP_GROUP_INSTR_OFFSETS
	.align		4
.L_23:
        /*0078*/ 	.byte	0x04, 0x28
        /*007a*/ 	.short	(.L_25 - .L_24)


	//   ....[0]....
.L_24:
        /*007c*/ 	.word	0x00000af0


	//----- nvinfo : EIATTR_EXIT_INSTR_OFFSETS
	.align		4
.L_25:
        /*0080*/ 	.byte	0x04, 0x1c
        /*0082*/ 	.short	(.L_27 - .L_26)


	//   ....[0]....
.L_26:
        /*0084*/ 	.word	0x00000050


	//   ....[1]....
        /*0088*/ 	.word	0x000021f0


	//   ....[2]....
        /*008c*/ 	.word	0x00002210


	//----- nvinfo : EIATTR_MAX_THREADS
	.align		4
.L_27:
        /*0090*/ 	.byte	0x04, 0x05
        /*0092*/ 	.short	(.L_29 - .L_28)
.L_28:
        /*0094*/ 	.word	0x00000100
        /*0098*/ 	.word	0x00000001
        /*009c*/ 	.word	0x00000001


	//----- nvinfo : EIATTR_CBANK_PARAM_SIZE
	.align		4
.L_29:
        /*00a0*/ 	.byte	0x03, 0x19
        /*00a2*/ 	.short	0x0028


	//----- nvinfo : EIATTR_PARAM_CBANK
	.align		4
        /*00a4*/ 	.byte	0x04, 0x0a
        /*00a6*/ 	.short	(.L_31 - .L_30)
	.align		4
.L_30:
        /*00a8*/ 	.word	index@(.nv.constant0.triton_mm)
        /*00ac*/ 	.short	0x0210
        /*00ae*/ 	.short	0x0028


	//----- nvinfo : EIATTR_SW_WAR
	.align		4
.L_31:
        /*00b0*/ 	.byte	0x04, 0x36
        /*00b2*/ 	.short	(.L_33 - .L_32)
.L_32:
        /*00b4*/ 	.word	0x00000008
.L_33:


//--------------------- .nv.callgraph             --------------------------
	.section	.nv.callgraph,"",@"SHT_CUDA_CALLGRAPH"
	.align	4
	.sectionentsize	8
	.align		4
        /*0000*/ 	.word	0x00000000
	.align		4
        /*0004*/ 	.word	0xffffffff
	.align		4
        /*0008*/ 	.word	0x00000000
	.align		4
        /*000c*/ 	.word	0xfffffffe
	.align		4
        /*0010*/ 	.word	0x00000000
	.align		4
        /*0014*/ 	.word	0xfffffffd
	.align		4
        /*0018*/ 	.word	0x00000000
	.align		4
        /*001c*/ 	.word	0xfffffffc


//--------------------- .text.triton_mm           --------------------------
	.section	.text.triton_mm,"ax",@progbits
	.sectionflags	@"SHF_BARRIERS=1"
	.align	128
        .global         triton_mm
        .type           triton_mm,@function
        .size           triton_mm,(.L_x_2 - triton_mm)
        .other          triton_mm,@"STO_CUDA_ENTRY STV_DEFAULT"
triton_mm:
.text.triton_mm:
[----:B------:R-:W1:Y:S02]  /*0000*/  LDC R1, c[0x0][0x28] ;  /* 0x00000a00ff017b82 */ /* 0x000e640000000800 */
[----:B------:R-:W2:Y:S02]  /*0010*/  LDC.64 R4, c[0x0][0x230] ;  /* 0x00008c00ff047b82 */ /* 0x000ea40000000a00 */
[----:B--2---:R-:W-:-:S04]  /*0020*/  IMAD.IADD R5, R5, 0x1, R4 ;  /* 0x0000000105057824 */ /* 0x004fc800078e0204 */
[----:B------:R-:W-:-:S05]  /*0030*/  IMAD R0, R5, 0xc00, RZ ;  /* 0x00000c0005007824 */ /* 0x000fca00078e02ff */
[----:B------:R-:W-:-:S13]  /*0040*/  ISETP.NE.AND P0, PT, R0, RZ, PT ;  /* 0x000000ff0000720c */ /* 0x000fda0003f05270 */
[----:B------:R-:W-:Y:S05]  /*0050*/  @!P0 EXIT ;  /* 0x000000000000894d */ /* 0x000fea0003800000 */
[----:B------:R-:W2:Y:S01]  /*0060*/  S2R R10, SR_CTAID.X ;  /* 0x00000000000a7919 */ /* 0x000ea20000002500 */
[----:B------:R-:W-:Y:S01]  /*0070*/  VIADD R0, R5, 0x7f ;  /* 0x0000007f05007836 */ /* 0x000fe20000000000 */
[----:B------:R-:W3:Y:S01]  /*0080*/  S2UR UR4, SR_CgaCtaId ;  /* 0x00000000000479c3 */ /* 0x000ee20000008800 */
[----:B------:R-:W-:Y:S01]  /*0090*/  UMOV UR6, 0x400 ;  /* 0x0000040000067882 */ /* 0x000fe20000000000 */
[----:B------:R-:W-:Y:S01]  /*00a0*/  ULDC.64 UR18, c[0x0][0x208] ;  /* 0x0000820000127ab9 */ /* 0x000fe20000000a00 */
[----:B------:R-:W-:Y:S01]  /*00b0*/  IMAD.MOV.U32 R20, RZ, RZ, 0x2 ;  /* 0x00000002ff147424 */ /* 0x000fe200078e00ff */
[----:B------:R-:W-:Y:S01]  /*00c0*/  SHF.R.S32.HI R3, RZ, 0x1f, R0 ;  /* 0x0000001fff037819 */ /* 0x000fe20000011400 */
[----:B------:R-:W-:Y:S01]  /*00d0*/  IMAD.MOV.U32 R18, RZ, RZ, -0x20 ;  /* 0xffffffe0ff127424 */ /* 0x000fe200078e00ff */
[----:B------:R-:W-:Y:S02]  /*00e0*/  CS2R R24, SRZ ;  /* 0x0000000000187805 */ /* 0x000fe4000001ff00 */
[----:B------:R-:W-:-:S02]  /*00f0*/  CS2R R26, SRZ ;  /* 0x00000000001a7805 */ /* 0x000fc4000001ff00 */
[----:B------:R-:W-:Y:S01]  /*0100*/  LEA.HI R3, R3, R0, RZ, 0x7 ;  /* 0x0000000003037211 */ /* 0x000fe200078f38ff */
[----:B------:R-:W4:Y:S01]  /*0110*/  LDC.64 R22, c[0x0][0x220] ;  /* 0x00008800ff167b82 */ /* 0x000f220000000a00 */
[----:B------:R-:W-:Y:S02]  /*0120*/  CS2R R28, SRZ ;  /* 0x00000000001c7805 */ /* 0x000fe4000001ff00 */
[----:B------:R-:W-:Y:S02]  /*0130*/  CS2R R30, SRZ ;  /* 0x00000000001e7805 */ /* 0x000fe4000001ff00 */
[----:B------:R-:W-:Y:S02]  /*0140*/  CS2R R32, SRZ ;  /* 0x0000000000207805 */ /* 0x000fe4000001ff00 */
[----:B------:R-:W-:Y:S02]  /*0150*/  CS2R R34, SRZ ;  /* 0x0000000000227805 */ /* 0x000fe4000001ff00 */
[----:B------:R-:W-:-:S02]  /*0160*/  CS2R R36, SRZ ;  /* 0x0000000000247805 */ /* 0x000fc4000001ff00 */
[----:B------:R-:W-:Y:S02]  /*0170*/  CS2R R38, SRZ ;  /* 0x0000000000267805 */ /* 0x000fe4000001ff00 */
[----:B------:R-:W-:Y:S02]  /*0180*/  CS2R R40, SRZ ;  /* 0x0000000000287805 */ /* 0x000fe4000001ff00 */
[----:B------:R-:W-:Y:S02]  /*0190*/  CS2R R42, SRZ ;  /* 0x00000000002a7805 */ /* 0x000fe4000001ff00 */
[----:B------:R-:W-:Y:S02]  /*01a0*/  CS2R R44, SRZ ;  /* 0x00000000002c7805 */ /* 0x000fe4000001ff00 */
[----:B------:R-:W-:Y:S02]  /*01b0*/  CS2R R46, SRZ ;  /* 0x00000000002e7805 */ /* 0x000fe4000001ff00 */
[----:B------:R-:W-:-:S02]  /*01c0*/  CS2R R48, SRZ ;  /* 0x0000000000307805 */ /* 0x000fc4000001ff00 */
[----:B------:R-:W-:Y:S02]  /*01d0*/  CS2R R50, SRZ ;  /* 0x0000000000327805 */ /* 0x000fe4000001ff00 */
[----:B------:R-:W-:Y:S02]  /*01e0*/  CS2R R52, SRZ ;  /* 0x0000000000347805 */ /* 0x000fe4000001ff00 */
[----:B------:R-:W-:Y:S01]  /*01f0*/  CS2R R54, SRZ ;  /* 0x0000000000367805 */ /* 0x000fe2000001ff00 */
[----:B---3--:R-:W-:-:S03]  /*0200*/  UPRMT UR6, UR4, 0x654, UR6 ;  /* 0x0000065404067896 */ /* 0x008fc60008000006 */
[----:B------:R-:W-:Y:S01]  /*0210*/  UMOV UR4, 0xffffffff ;  /* 0xffffffff00047882 */ /* 0x000fe20000000000 */
[C---:B--2---:R-:W-:Y:S01]  /*0220*/  IMAD.HI R2, R10.reuse, 0x2aaaaaab, RZ ;  /* 0x2aaaaaab0a027827 */ /* 0x044fe200078e02ff */
[----:B------:R-:W-:Y:S02]  /*0230*/  IABS R11, R10 ;  /* 0x0000000a000b7213 */ /* 0x000fe40000000000 */
[----:B------:R-:W-:Y:S02]  /*0240*/  ISETP.GE.AND P2, PT, R10, RZ, PT ;  /* 0x000000ff0a00720c */ /* 0x000fe40003f46270 */
[----:B------:R-:W-:-:S04]  /*0250*/  SHF.R.U32.HI R7, RZ, 0x1f, R2 ;  /* 0x0000001fff077819 */ /* 0x000fc80000011602 */
[----:B------:R-:W-:-:S05]  /*0260*/  LEA.HI.SX32 R7, R2, R7, 0x1a ;  /* 0x0000000702077211 */ /* 0x000fca00078fd2ff */
[C---:B------:R-:W-:Y:S02]  /*0270*/  IMAD.SHL.U32 R4, R7.reuse, 0x8, RZ ;  /* 0x0000000807047824 */ /* 0x040fe400078e00ff */
[----:B------:R-:W-:-:S03]  /*0280*/  IMAD R13, R7, -0x180, R10 ;  /* 0xfffffe80070d7824 */ /* 0x000fc600078e020a */
[----:B------:R-:W-:Y:S02]  /*0290*/  LEA.HI.SX32 R3, R3, -R4, 0x19 ;  /* 0x8000000403037211 */ /* 0x000fe400078fcaff */
[----:B------:R-:W-:Y:S02]  /*02a0*/  IABS R17, R13 ;  /* 0x0000000d00117213 */ /* 0x000fe40000000000 */
[----:B------:R-:W-:-:S04]  /*02b0*/  VIMNMX R6, R3, 0x8, PT ;  /* 0x0000000803067848 */ /* 0x000fc80003fe0100 */
[-C--:B------:R-:W-:Y:S02]  /*02c0*/  IABS R15, R6.reuse ;  /* 0x00000006000f7213 */ /* 0x080fe40000000000 */
[----:B------:R-:W-:Y:S02]  /*02d0*/  IABS R12, R6 ;  /* 0x00000006000c7213 */ /* 0x000fe40000000000 */
[----:B------:R-:W2:Y:S08]  /*02e0*/  I2F.RP R0, R15 ;  /* 0x0000000f00007306 */ /* 0x000eb00000209400 */
[----:B--2---:R-:W2:Y:S02]  /*02f0*/  MUFU.RCP R0, R0 ;  /* 0x0000000000007308 */ /* 0x004ea40000001000 */
[----:B--2---:R-:W-:Y:S01]  /*0300*/  VIADD R2, R0, 0xffffffe ;  /* 0x0ffffffe00027836 */ /* 0x004fe20000000000 */
[----:B------:R-:W-:-:S05]  /*0310*/  IABS R0, R5 ;  /* 0x0000000500007213 */ /* 0x000fca0000000000 */
[----:B------:R2:W3:Y:S02]  /*0320*/  F2I.FTZ.U32.TRUNC.NTZ R3, R2 ;  /* 0x0000000200037305 */ /* 0x0004e4000021f000 */
[----:B--2---:R-:W-:Y:S02]  /*0330*/  IMAD.MOV.U32 R2, RZ, RZ, RZ ;  /* 0x000000ffff027224 */ /* 0x004fe400078e00ff */
[----:B---3--:R-:W-:-:S04]  /*0340*/  IMAD.MOV R8, RZ, RZ, -R3 ;  /* 0x000000ffff087224 */ /* 0x008fc800078e0a03 */
[----:B------:R-:W-:-:S04]  /*0350*/  IMAD R9, R8, R15, RZ ;  /* 0x0000000f08097224 */ /* 0x000fc800078e02ff */
[----:B------:R-:W-:Y:S02]  /*0360*/  IMAD.HI.U32 R8, R3, R9, R2 ;  /* 0x0000000903087227 */ /* 0x000fe400078e0002 */
[----:B------:R-:W2:Y:S02]  /*0370*/  I2F.RP R9, R0 ;  /* 0x0000000000097306 */ /* 0x000ea40000209400 */
[----:B------:R-:W-:Y:S02]  /*0380*/  IMAD.MOV.U32 R3, RZ, RZ, R11 ;  /* 0x000000ffff037224 */ /* 0x000fe400078e000b */
[----:B------:R-:W-:Y:S02]  /*0390*/  IMAD.MOV R11, RZ, RZ, -R12 ;  /* 0x000000ffff0b7224 */ /* 0x000fe400078e0a0c */
[----:B------:R-:W-:-:S04]  /*03a0*/  IMAD.HI.U32 R2, R8, R3, RZ ;  /* 0x0000000308027227 */ /* 0x000fc800078e00ff */
[----:B------:R-:W-:Y:S02]  /*03b0*/  IMAD R2, R2, R11, R3 ;  /* 0x0000000b02027224 */ /* 0x000fe400078e0203 */
[----:B------:R-:W3:Y:S01]  /*03c0*/  S2R R3, SR_TID.X ;  /* 0x0000000000037919 */ /* 0x000ee20000002100 */
[----:B------:R-:W-:Y:S02]  /*03d0*/  IMAD.HI.U32 R8, R8, R17, RZ ;  /* 0x0000001108087227 */ /* 0x000fe400078e00ff */
[----:B------:R-:W-:Y:S01]  /*03e0*/  ISETP.GT.U32.AND P0, PT, R15, R2, PT ;  /* 0x000000020f00720c */ /* 0x000fe20003f04070 */
[----:B--2---:R-:W2:Y:S01]  /*03f0*/  MUFU.RCP R9, R9 ;  /* 0x0000000900097308 */ /* 0x004ea20000001000 */
[----:B------:R-:W-:-:S11]  /*0400*/  IMAD R10, R8, R11, R17 ;  /* 0x0000000b080a7224 */ /* 0x000fd600078e0211 */
[----:B------:R-:W-:Y:S01]  /*0410*/  @!P0 IMAD.IADD R2, R2, 0x1, -R15 ;  /* 0x0000000102028824 */ /* 0x000fe200078e0a0f */
[----:B------:R-:W-:Y:S01]  /*0420*/  ISETP.GT.U32.AND P0, PT, R15, R10, PT ;  /* 0x0000000a0f00720c */ /* 0x000fe20003f04070 */
[----:B--2---:R-:W-:Y:S01]  /*0430*/  VIADD R7, R9, 0xffffffe ;  /* 0x0ffffffe09077836 */ /* 0x004fe20000000000 */
[----:B------:R-:W-:Y:S02]  /*0440*/  LOP3.LUT R9, RZ, R6, RZ, 0x33, !PT ;  /* 0x00000006ff097212 */ /* 0x000fe400078e33ff */
[----:B------:R-:W-:-:S03]  /*0450*/  ISETP.GT.U32.AND P1, PT, R15, R2, PT ;  /* 0x000000020f00720c */ /* 0x000fc60003f24070 */
[----:B------:R-:W2:Y:S06]  /*0460*/  F2I.FTZ.U32.TRUNC.NTZ R7, R7 ;  /* 0x0000000700077305 */ /* 0x000eac000021f000 */
[----:B------:R-:W-:Y:S01]  /*0470*/  @!P0 IMAD.IADD R10, R10, 0x1, -R15 ;  /* 0x000000010a0a8824 */ /* 0x000fe200078e0a0f */
[----:B---3--:R-:W-:Y:S01]  /*0480*/  SHF.R.U32.HI R14, RZ, 0x2, R3 ;  /* 0x00000002ff0e7819 */ /* 0x008fe20000011603 */
[----:B------:R-:W-:Y:S02]  /*0490*/  @!P0 VIADD R8, R8, 0x1 ;  /* 0x0000000108088836 */ /* 0x000fe40000000000 */
[----:B------:R-:W-:Y:S01]  /*04a0*/  @!P1 IMAD.IADD R2, R2, 0x1, -R15 ;  /* 0x0000000102029824 */ /* 0x000fe200078e0a0f */
[----:B------:R-:W-:-:S02]  /*04b0*/  ISETP.NE.AND P1, PT, R6, RZ, PT ;  /* 0x000000ff0600720c */ /* 0x000fc40003f25270 */
[----:B------:R-:W-:Y:S01]  /*04c0*/  LOP3.LUT R6, R13, R6, RZ, 0x3c, !PT ;  /* 0x000000060d067212 */ /* 0x000fe200078e3cff */
[----:B------:R-:W-:Y:S01]  /*04d0*/  @!P2 IMAD.MOV R2, RZ, RZ, -R2 ;  /* 0x000000ffff02a224 */ /* 0x000fe200078e0a02 */
[----:B------:R-:W-:Y:S01]  /*04e0*/  ISETP.GE.U32.AND P2, PT, R10, R15, PT ;  /* 0x0000000f0a00720c */ /* 0x000fe20003f46070 */
[----:B--2---:R-:W-:Y:S01]  /*04f0*/  IMAD.MOV R17, RZ, RZ, -R7 ;  /* 0x000000ffff117224 */ /* 0x004fe200078e0a07 */
[----:B------:R-:W-:Y:S02]  /*0500*/  SGXT.U32 R13, R14, 0x6 ;  /* 0x000000060e0d781a */ /* 0x000fe40000000000 */
[----:B------:R-:W-:Y:S02]  /*0510*/  SEL R11, R9, R2, !P1 ;  /* 0x00000002090b7207 */ /* 0x000fe40004800000 */
[----:B------:R-:W-:Y:S01]  /*0520*/  ISETP.GE.AND P3, PT, R6, RZ, PT ;  /* 0x000000ff0600720c */ /* 0x000fe20003f66270 */
[----:B------:R-:W-:Y:S01]  /*0530*/  IMAD.MOV.U32 R6, RZ, RZ, RZ ;  /* 0x000000ffff067224 */ /* 0x000fe200078e00ff */
[----:B------:R-:W-:Y:S01]  /*0540*/  IADD3 R12, R4, R11, RZ ;  /* 0x0000000b040c7210 */ /* 0x000fe20007ffe0ff */
[----:B------:R-:W-:Y:S01]  /*0550*/  IMAD R11, R17, R0, RZ ;  /* 0x00000000110b7224 */ /* 0x000fe200078e02ff */
[----:B------:R-:W-:-:S03]  /*0560*/  IABS R2, R5 ;  /* 0x0000000500027213 */ /* 0x000fc60000000000 */
[----:B------:R-:W-:Y:S02]  /*0570*/  IMAD.SHL.U32 R12, R12, 0x80, RZ ;  /* 0x000000800c0c7824 */ /* 0x000fe400078e00ff */
[----:B------:R-:W-:-:S03]  /*0580*/  IMAD.HI.U32 R6, R7, R11, R6 ;  /* 0x0000000b07067227 */ /* 0x000fc600078e0006 */
[----:B------:R-:W-:Y:S01]  /*0590*/  LOP3.LUT R10, R12, R13, RZ, 0xfc, !PT ;  /* 0x0000000d0c0a7212 */ /* 0x000fe200078efcff */
[----:B------:R-:W-:Y:S01]  /*05a0*/  IMAD.MOV R17, RZ, RZ, -R2 ;  /* 0x000000ffff117224 */ /* 0x000fe200078e0a02 */
[----:B------:R-:W-:Y:S01]  /*05b0*/  LOP3.LUT R14, R12, 0x40, R13, 0xfe, !PT ;  /* 0x000000400c0e7812 */ /* 0x000fe200078efe0d */
[----:B------:R-:W-:Y:S01]  /*05c0*/  @P2 VIADD R8, R8, 0x1 ;  /* 0x0000000108082836 */ /* 0x000fe20000000000 */
[----:B------:R-:W-:Y:S02]  /*05d0*/  IABS R15, R10 ;  /* 0x0000000a000f7213 */ /* 0x000fe40000000000 */
[----:B------:R-:W-:Y:S01]  /*05e0*/  IABS R7, R14 ;  /* 0x0000000e00077213 */ /* 0x000fe20000000000 */
[----:B------:R-:W-:Y:S02]  /*05f0*/  @!P3 IMAD.MOV R8, RZ, RZ, -R8 ;  /* 0x000000ffff08b224 */ /* 0x000fe400078e0a08 */
[----:B------:R-:W-:-:S03]  /*0600*/  IMAD.HI.U32 R2, R6, R15, RZ ;  /* 0x0000000f06027227 */ /* 0x000fc600078e00ff */
[----:B------:R-:W-:Y:S01]  /*0610*/  SEL R11, R9, R8, !P1 ;  /* 0x00000008090b7207 */ /* 0x000fe20004800000 */
[----:B------:R-:W-:-:S04]  /*0620*/  IMAD.HI.U32 R6, R6, R7, RZ ;  /* 0x0000000706067227 */ /* 0x000fc800078e00ff */
[-C--:B------:R-:W-:Y:S02]  /*0630*/  IMAD R15, R2, R17.reuse, R15 ;  /* 0x00000011020f7224 */ /* 0x080fe400078e020f */
[----:B------:R-:W-:Y:S02]  /*0640*/  IMAD R17, R6, R17, R7 ;  /* 0x0000001106117224 */ /* 0x000fe400078e0207 */
[----:B------:R-:W-:Y:S01]  /*0650*/  IMAD.SHL.U32 R11, R11, 0x40, RZ ;  /* 0x000000400b0b7824 */ /* 0x000fe200078e00ff */
[C---:B------:R-:W-:Y:S01]  /*0660*/  ISETP.GT.U32.AND P0, PT, R0.reuse, R15, PT ;  /* 0x0000000f0000720c */ /* 0x040fe20003f04070 */
[----:B------:R-:W-:Y:S01]  /*0670*/  IMAD.SHL.U32 R2, R3, 0x8, RZ ;  /* 0x0000000803027824 */ /* 0x000fe200078e00ff */
[----:B------:R-:W-:Y:S02]  /*0680*/  ISETP.GT.U32.AND P1, PT, R0, R17, PT ;  /* 0x000000110000720c */ /* 0x000fe40003f24070 */
[----:B------:R-:W-:Y:S02]  /*0690*/  LOP3.LUT R19, R11, R13, RZ, 0xfc, !PT ;  /* 0x0000000d0b137212 */ /* 0x000fe400078efcff */
[----:B------:R-:W-:-:S03]  /*06a0*/  LOP3.LUT R9, R2, 0x18, R3, 0x48, !PT ;  /* 0x0000001802097812 */ /* 0x000fc600078e4803 */
[----:B------:R-:W-:-:S04]  /*06b0*/  IMAD.HI R4, R19, 0x2aaaaaab, RZ ;  /* 0x2aaaaaab13047827 */ /* 0x000fc800078e02ff */
[----:B------:R-:W-:Y:S01]  /*06c0*/  @!P0 IMAD.IADD R15, R15, 0x1, -R0 ;  /* 0x000000010f0f8824 */ /* 0x000fe200078e0a00 */
[----:B------:R-:W-:Y:S01]  /*06d0*/  SHF.R.U32.HI R7, RZ, 0x1f, R4 ;  /* 0x0000001fff077819 */ /* 0x000fe20000011604 */
[----:B------:R-:W-:Y:S01]  /*06e0*/  @!P1 IMAD.IADD R17, R17, 0x1, -R0 ;  /* 0x0000000111119824 */ /* 0x000fe200078e0a00 */
[----:B------:R-:W-:Y:S02]  /*06f0*/  ISETP.GE.AND P0, PT, R10, RZ, PT ;  /* 0x000000ff0a00720c */ /* 0x000fe40003f06270 */
[C---:B------:R-:W-:Y:S02]  /*0700*/  ISETP.GT.U32.AND P2, PT, R0.reuse, R15, PT ;  /* 0x0000000f0000720c */ /* 0x040fe40003f44070 */
[----:B------:R-:W-:Y:S02]  /*0710*/  ISETP.GT.U32.AND P3, PT, R0, R17, PT ;  /* 0x000000110000720c */ /* 0x000fe40003f64070 */
[----:B------:R-:W-:Y:S02]  /*0720*/  ISETP.GE.AND P1, PT, R14, RZ, PT ;  /* 0x000000ff0e00720c */ /* 0x000fe40003f26270 */
[----:B------:R-:W-:Y:S01]  /*0730*/  LEA.HI R8, R4, R7, RZ, 0x17 ;  /* 0x0000000704087211 */ /* 0x000fe200078fb8ff */
[C---:B------:R-:W-:Y:S01]  /*0740*/  IMAD R4, R13.reuse, 0x20, R9 ;  /* 0x000000200d047824 */ /* 0x040fe200078e0209 */
[----:B------:R-:W2:Y:S01]  /*0750*/  LDC.64 R6, c[0x0][0x218] ;  /* 0x00008600ff067b82 */ /* 0x000ea20000000a00 */
[----:B------:R-:W-:-:S02]  /*0760*/  LOP3.LUT R10, R13, 0x40, RZ, 0xfc, !PT ;  /* 0x000000400d0a7812 */ /* 0x000fc400078efcff */
[----:B------:R-:W-:Y:S01]  /*0770*/  IMAD R13, R8, -0xc00, R19 ;  /* 0xfffff400080d7824 */ /* 0x000fe200078e0213 */
[----:B------:R-:W-:Y:S02]  /*0780*/  LOP3.LUT R8, RZ, R5, RZ, 0x33, !PT ;  /* 0x00000005ff087212 */ /* 0x000fe400078e33ff */
[----:B------:R-:W-:Y:S01]  /*0790*/  @!P2 IADD3 R15, R15, -R0, RZ ;  /* 0x800000000f0fa210 */ /* 0x000fe20007ffe0ff */
[----:B------:R-:W-:Y:S01]  /*07a0*/  @!P3 IMAD.IADD R17, R17, 0x1, -R0 ;  /* 0x000000011111b824 */ /* 0x000fe200078e0a00 */
[----:B------:R-:W-:Y:S01]  /*07b0*/  ISETP.NE.AND P2, PT, R5, RZ, PT ;  /* 0x000000ff0500720c */ /* 0x000fe20003f45270 */
[----:B------:R-:W-:Y:S01]  /*07c0*/  IMAD R10, R10, 0x20, R9 ;  /* 0x000000200a0a7824 */ /* 0x000fe200078e0209 */
[----:B------:R-:W-:Y:S01]  /*07d0*/  LOP3.LUT R0, R2, 0x18, RZ, 0xc0, !PT ;  /* 0x0000001802007812 */ /* 0x000fe200078ec0ff */
[----:B------:R-:W-:Y:S01]  /*07e0*/  @!P0 IMAD.MOV R15, RZ, RZ, -R15 ;  /* 0x000000ffff0f8224 */ /* 0x000fe200078e0a0f */
[----:B------:R-:W-:Y:S01]  /*07f0*/  SHF.R.U32.HI R9, RZ, 0x3, R3 ;  /* 0x00000003ff097819 */ /* 0x000fe20000011603 */
[----:B------:R-:W-:-:S02]  /*0800*/  @!P1 IMAD.MOV R17, RZ, RZ, -R17 ;  /* 0x000000ffff119224 */ /* 0x000fc400078e0a11 */
[----:B------:R-:W-:Y:S01]  /*0810*/  IMAD R19, R13, 0xc00, R0 ;  /* 0x00000c000d137824 */ /* 0x000fe200078e0200 */
[C---:B------:R-:W-:Y:S02]  /*0820*/  SEL R15, R8.reuse, R15, !P2 ;  /* 0x0000000f080f7207 */ /* 0x040fe40005000000 */
[----:B------:R-:W-:Y:S01]  /*0830*/  SEL R17, R8, R17, !P2 ;  /* 0x0000001108117207 */ /* 0x000fe20005000000 */
[----:B----4-:R-:W-:Y:S01]  /*0840*/  IMAD.WIDE R22, R19, 0x2, R22 ;  /* 0x0000000213167825 */ /* 0x010fe200078e0216 */
[----:B------:R-:W-:-:S03]  /*0850*/  SGXT.U32 R9, R9, 0x5 ;  /* 0x000000050909781a */ /* 0x000fc60000000000 */
[--C-:B------:R-:W-:Y:S02]  /*0860*/  IMAD R13, R15, 0xc00, R0.reuse ;  /* 0x00000c000f0d7824 */ /* 0x100fe400078e0200 */
[----:B------:R-:W-:Y:S01]  /*0870*/  IMAD R15, R17, 0xc00, R0 ;  /* 0x00000c00110f7824 */ /* 0x000fe200078e0200 */
[----:B------:R-:W-:Y:S01]  /*0880*/  LOP3.LUT R0, R9, R12, RZ, 0xfc, !PT ;  /* 0x0000000c09007212 */ /* 0x000fe200078efcff */
[--C-:B--2---:R-:W-:Y:S01]  /*0890*/  IMAD.WIDE R8, R13, 0x2, R6.reuse ;  /* 0x000000020d087825 */ /* 0x104fe200078e0206 */
[----:B------:R-:W-:Y:S02]  /*08a0*/  LEA R13, R4, UR6, 0x1 ;  /* 0x00000006040d7c11 */ /* 0x000fe4000f8e08ff */
[----:B------:R-:W-:Y:S01]  /*08b0*/  LEA R17, R10, UR6, 0x1 ;  /* 0x000000060a117c11 */ /* 0x000fe2000f8e08ff */
[----:B------:R-:W-:Y:S01]  /*08c0*/  IMAD.WIDE R14, R15, 0x2, R6 ;  /* 0x000000020f0e7825 */ /* 0x000fe200078e0206 */
[----:B------:R-:W-:Y:S01]  /*08d0*/  IADD3 R12, P0, R22, 0xc0, RZ ;  /* 0x000000c0160c7810 */ /* 0x000fe20007f1e0ff */
[----:B------:R-:W-:Y:S01]  /*08e0*/  @!PT LDS RZ, [RZ] ;  /* 0x00000000fffff984 */ /* 0x000fe20000000800 */
[----:B------:R-:W-:Y:S01]  /*08f0*/  @!PT LDS RZ, [RZ] ;  /* 0x00000000fffff984 */ /* 0x000fe20000000800 */
[----:B------:R-:W-:Y:S01]  /*0900*/  @!PT LDS RZ, [RZ] ;  /* 0x00000000fffff984 */ /* 0x000fe20000000800 */
[----:B------:R-:W-:Y:S01]  /*0910*/  LDGSTS.E.BYPASS.128 [R13], desc[UR18][R8.64] ;  /* 0x00000000080d7fae */ /* 0x000fe2000b901c52 */
[----:B------:R-:W-:-:S02]  /*0920*/  IADD3 R6, P2, R8, 0xc0, RZ ;  /* 0x000000c008067810 */ /* 0x000fc40007f5e0ff */
[----:B------:R-:W-:Y:S01]  /*0930*/  IADD3 R16, P1, R14, 0xc0, RZ ;  /* 0x000000c00e107810 */ /* 0x000fe20007f3e0ff */
[----:B------:R-:W-:Y:S01]  /*0940*/  LDGSTS.E.BYPASS.128 [R17], desc[UR18][R14.64] ;  /* 0x000000000e117fae */ /* 0x000fe2000b901c52 */
[----:B------:R-:W-:Y:S02]  /*0950*/  IMAD.X R21, RZ, RZ, R23, P0 ;  /* 0x000000ffff157224 */ /* 0x000fe400000e0617 */
[----:B------:R-:W-:Y:S01]  /*0960*/  IMAD.X R7, RZ, RZ, R9, P2 ;  /* 0x000000ffff077224 */ /* 0x000fe200010e0609 */
[----:B------:R-:W0:Y:S01]  /*0970*/  LDGDEPBAR ;  /* 0x00000000000079af */ /* 0x000e220000000000 */
[----:B------:R-:W-:-:S03]  /*0980*/  IMAD.X R19, RZ, RZ, R15, P1 ;  /* 0x000000ffff137224 */ /* 0x000fc600008e060f */
[----:B------:R-:W-:Y:S04]  /*0990*/  LDGSTS.E.BYPASS.128 [R13+0x8000], desc[UR18][R22.64] ;  /* 0x08000000160d7fae */ /* 0x000fe8000b901c52 */
[----:B------:R-:W0:Y:S01]  /*09a0*/  LDGDEPBAR ;  /* 0x00000000000079af */ /* 0x000e220000000000 */
[----:B------:R-:W-:Y:S06]  /*09b0*/  BAR.SYNC.DEFER_BLOCKING 0x0 ;  /* 0x0000000000007b1d */ /* 0x000fec0000010000 */
[----:B------:R-:W-:Y:S01]  /*09c0*/  @!PT LDS RZ, [RZ] ;  /* 0x00000000fffff984 */ /* 0x000fe20000000800 */
[----:B------:R-:W-:Y:S01]  /*09d0*/  @!PT LDS RZ, [RZ] ;  /* 0x00000000fffff984 */ /* 0x000fe20000000800 */
[----:B------:R-:W-:Y:S01]  /*09e0*/  @!PT LDS RZ, [RZ] ;  /* 0x00000000fffff984 */ /* 0x000fe20000000800 */
[----:B------:R-:W-:Y:S04]  /*09f0*/  LDGSTS.E.BYPASS.128 [R13+0x2000], desc[UR18][R8.64+0x40] ;  /* 0x02000040080d7fae */ /* 0x000fe8000b901c52 */
[----:B------:R-:W-:Y:S04]  /*0a00*/  LDGSTS.E.BYPASS.128 [R17+0x2000], desc[UR18][R14.64+0x40] ;  /* 0x020000400e117fae */ /* 0x000fe8000b901c52 */
[----:B------:R-:W0:Y:S04]  /*0a10*/  LDGDEPBAR ;  /* 0x00000000000079af */ /* 0x000e280000000000 */
[----:B------:R-:W-:Y:S04]  /*0a20*/  LDGSTS.E.BYPASS.128 [R13+0x9000], desc[UR18][R22.64+0x40] ;  /* 0x09000040160d7fae */ /* 0x000fe8000b901c52 */
[----:B------:R-:W0:Y:S01]  /*0a30*/  LDGDEPBAR ;  /* 0x00000000000079af */ /* 0x000e220000000000 */
[----:B------:R-:W-:Y:S06]  /*0a40*/  BAR.SYNC.DEFER_BLOCKING 0x0 ;  /* 0x0000000000007b1d */ /* 0x000fec0000010000 */
[----:B------:R-:W-:Y:S01]  /*0a50*/  @!PT LDS RZ, [RZ] ;  /* 0x00000000fffff984 */ /* 0x000fe20000000800 */
[----:B------:R-:W-:Y:S01]  /*0a60*/  @!PT LDS RZ, [RZ] ;  /* 0x00000000fffff984 */ /* 0x000fe20000000800 */
[----:B------:R-:W-:Y:S01]  /*0a70*/  @!PT LDS RZ, [RZ] ;  /* 0x00000000fffff984 */ /* 0x000fe20000000800 */
[----:B------:R-:W-:Y:S04]  /*0a80*/  LDGSTS.E.BYPASS.128 [R13+0x4000], desc[UR18][R8.64+0x80] ;  /* 0x04000080080d7fae */ /* 0x000fe8000b901c52 */
[----:B------:R2:W-:Y:S04]  /*0a90*/  LDGSTS.E.BYPASS.128 [R17+0x4000], desc[UR18][R14.64+0x80] ;  /* 0x040000800e117fae */ /* 0x0005e8000b901c52 */
[----:B------:R-:W0:Y:S04]  /*0aa0*/  LDGDEPBAR ;  /* 0x00000000000079af */ /* 0x000e280000000000 */
[----:B------:R3:W-:Y:S04]  /*0ab0*/  LDGSTS.E.BYPASS.128 [R13+0xa000], desc[UR18][R22.64+0x80] ;  /* 0x0a000080160d7fae */ /* 0x0007e8000b901c52 */
[----:B------:R-:W0:Y:S01]  /*0ac0*/  LDGDEPBAR ;  /* 0x00000000000079af */ /* 0x000e220000000000 */
[----:B--2---:R-:W-:-:S04]  /*0ad0*/  SHF.R.U32.HI R17, RZ, 0x5, R3 ;  /* 0x00000005ff117819 */ /* 0x004fc80000011603 */
[----:B---3--:R-:W-:-:S07]  /*0ae0*/  LOP3.LUT R22, R17, 0x7fffffc, RZ, 0xc0, !PT ;  /* 0x07fffffc11167812 */ /* 0x008fce00078ec0ff */
.L_x_0:
[----:B------:R-:W2:Y:S01]  /*0af0*/  SHFL.IDX PT, R8, R22, RZ, 0x1f ;  /* 0x00001fff16087589 */ /* 0x000ea200000e0000 */
[----:B------:R-:W-:Y:S01]  /*0b00*/  UIADD3 UR4, UR4, 0x1, URZ ;  /* 0x0000000104047890 */ /* 0x000fe2000fffe03f */
[----:B------:R-:W-:-:S04]  /*0b10*/  DEPBAR.LE SB0, 0x4 ;  /* 0x000081000000791a */ /* 0x000fc80000000000 */
[----:B------:R-:W-:Y:S01]  /*0b20*/  UISETP.GE.AND UP0, UPT, UR4, 0x4, UPT ;  /* 0x000000040400788c */ /* 0x000fe2000bf06270 */
[----:B------:R-:W-:Y:S01]  /*0b30*/  BAR.SYNC.DEFER_BLOCKING 0x0 ;  /* 0x0000000000007b1d */ /* 0x000fe20000010000 */
[----:B------:R-:W-:Y:S02]  /*0b40*/  VIADD R20, R20, 0x1 ;  /* 0x0000000114147836 */ /* 0x000fe40000000000 */
[----:B------:R-:W-:Y:S01]  /*0b50*/  USEL UR16, UR4, URZ, !UP0 ;  /* 0x0000003f04107287 */ /* 0x000fe2000c000000 */
[----:B------:R-:W-:Y:S02]  /*0b60*/  IMAD.MOV.U32 R14, RZ, RZ, R12 ;  /* 0x000000ffff0e7224 */ /* 0x000fe400078e000c */
[----:B------:R-:W-:Y:S01]  /*0b70*/  UMOV UR11, 0x80000020 ;  /* 0x80000020000b7882 */ /* 0x000fe20000000000 */
[----:B------:R-:W-:Y:S01]  /*0b80*/  ULEA UR4, UR16, UR6, 0xd ;  /* 0x0000000610047291 */ /* 0x000fe2000f8e683f */
[----:B------:R-:W-:Y:S01]  /*0b90*/  ISETP.GE.AND P1, PT, R20, 0x4, PT ;  /* 0x000000041400780c */ /* 0x000fe20003f26270 */
[----:B------:R-:W-:-:S02]  /*0ba0*/  VIADD R12, R18, 0x40 ;  /* 0x00000040120c7836 */ /* 0x000fc40000000000 */
[----:B------:R-:W-:Y:S01]  /*0bb0*/  USHF.R.U32.HI UR4, URZ, 0x4, UR4 ;  /* 0x000000043f047899 */ /* 0x000fe20008011604 */
[----:B------:R-:W-:-:S03]  /*0bc0*/  SEL R20, R20, RZ, !P1 ;  /* 0x000000ff14147207 */ /* 0x000fc60004800000 */
[----:B------:R-:W-:Y:S01]  /*0bd0*/  ULOP3.LUT UR4, UR4, 0x3fff, URZ, 0xc0, !UPT ;  /* 0x00003fff04047892 */ /* 0x000fe2000f8ec03f */
[----:B------:R-:W-:Y:S02]  /*0be0*/  LEA R9, R20, UR6, 0xd ;  /* 0x0000000614097c11 */ /* 0x000fe4000f8e68ff */
[----:B--2---:R-:W-:Y:S01]  /*0bf0*/  R2UR UR5, R8 ;  /* 0x00000000080572ca */ /* 0x004fe200000e0000 */
[----:B------:R-:W-:Y:S02]  /*0c00*/  VIADD R8, R18, 0x20 ;  /* 0x0000002012087836 */ /* 0x000fe40000000000 */
[--C-:B------:R-:W-:Y:S02]  /*0c10*/  IMAD R15, R4, 0x2, R9.reuse ;  /* 0x00000002040f7824 */ /* 0x100fe400078e0209 */
[----:B------:R-:W-:Y:S01]  /*0c20*/  IMAD R23, R10, 0x2, R9 ;  /* 0x000000020a177824 */ /* 0x000fe200078e0209 */
[----:B------:R-:W-:Y:S01]  /*0c30*/  WARPGROUP.ARRIVE ;  /* 0x00000000000079c5 */ /* 0x000fe20000000000 */
[----:B------:R-:W-:Y:S01]  /*0c40*/  ISETP.GE.U32.AND P0, PT, R8, 0xba0, PT ;  /* 0x00000ba00800780c */ /* 0x000fe20003f06070 */
[----:B------:R-:W-:Y:S01]  /*0c50*/  IMAD.MOV.U32 R9, RZ, RZ, R19 ;  /* 0x000000ffff097224 */ /* 0x000fe200078e0013 */
[----:B------:R-:W-:Y:S01]  /*0c60*/  MOV R8, R16 ;  /* 0x0000001000087202 */ /* 0x000fe20000000f00 */
[----:B------:R-:W-:-:S02]  /*0c70*/  IMAD R19, R20, 0x1000, R13 ;  /* 0x0000100014137824 */ /* 0x000fc400078e020d */
[----:B------:R-:W-:Y:S01]  /*0c80*/  VIADD R20, R20, 0x1 ;  /* 0x0000000114147836 */ /* 0x000fe20000000000 */
[----:B------:R-:W-:Y:S02]  /*0c90*/  USHF.L.U32 UR7, UR5, 0x6, URZ ;  /* 0x0000000605077899 */ /* 0x000fe4000800063f */
[----:B------:R-:W-:Y:S02]  /*0ca0*/  ULEA UR5, UR16, UR6, 0xc ;  /* 0x0000000610057291 */ /* 0x000fe4000f8e603f */
[----:B------:R-:W-:Y:S01]  /*0cb0*/  ULOP3.LUT UR7, UR7, 0x1c0, URZ, 0xc0, !UPT ;  /* 0x000001c007077892 */ /* 0x000fe2000f8ec03f */
[C---:B------:R-:W-:Y:S01]  /*0cc0*/  ISETP.GE.AND P1, PT, R20.reuse, 0x4, PT ;  /* 0x000000041400780c */ /* 0x040fe20003f26270 */
[----:B------:R-:W-:Y:S02]  /*0cd0*/  UIADD3 UR5, UR5, 0x8000, URZ ;  /* 0x0000800005057890 */ /* 0x000fe4000fffe03f */
[----:B------:R-:W-:Y:S01]  /*0ce0*/  UIADD3 UR12, UP0, UR7, UR4, URZ ;  /* 0x00000004070c7290 */ /* 0x000fe2000ff1e03f */
[----:B------:R-:W-:Y:S01]  /*0cf0*/  SEL R20, R20, RZ, !P1 ;  /* 0x000000ff14147207 */ /* 0x000fe20004800000 */
[----:B------:R-:W-:-:S02]  /*0d00*/  USHF.R.U32.HI UR5, URZ, 0x4, UR5 ;  /* 0x000000043f057899 */ /* 0x000fc40008011605 */
[----:B------:R-:W-:Y:S02]  /*0d10*/  UIADD3.X UR13, URZ, URZ, URZ, UP0, !UPT ;  /* 0x0000003f3f0d7290 */ /* 0x000fe400087fe43f */
[----:B------:R-:W-:Y:S02]  /*0d20*/  ULOP3.LUT UR4, UR5, 0x3fff, URZ, 0xc0, !UPT ;  /* 0x00003fff05047892 */ /* 0x000fe4000f8ec03f */
[----:B------:R-:W-:Y:S02]  /*0d30*/  ULOP3.LUT UR8, UR12, 0x2000000, URZ, 0xfc, !UPT ;  /* 0x020000000c087892 */ /* 0x000fe4000f8efc3f */
[----:B------:R-:W-:Y:S02]  /*0d40*/  ULOP3.LUT UR10, UR4, 0x1000000, URZ, 0xfc, !UPT ;  /* 0x01000000040a7892 */ /* 0x000fe4000f8efc3f */
[----:B------:R-:W-:Y:S01]  /*0d50*/  ULOP3.LUT UR9, UR13, 0x80000020, URZ, 0xfc, !UPT ;  /* 0x800000200d097892 */ /* 0x000fe2000f8efc3f */
[----:B------:R-:W-:Y:S01]  /*0d60*/  UMOV UR5, URZ ;  /* 0x0000003f00057c82 */ /* 0x000fe20008000000 */
[----:B------:R-:W-:-:S04]  /*0d70*/  UIADD3 UR16, UR16, 0x1, URZ ;  /* 0x0000000110107890 */ /* 0x000fc8000fffe03f */
[----:B------:R-:W-:-:S03]  /*0d80*/  UISETP.GE.AND UP0, UPT, UR16, 0x4, UPT ;  /* 0x000000041000788c */ /* 0x000fc6000bf06270 */
[----:B------:R-:W-:Y:S01]  /*0d90*/  HGMMA.64x64x16.F32.BF16 R24, gdesc[UR8], R24 ;  /* 0x00e00000081879f0 */ /* 0x000fe20008701818 */
[----:B------:R-:W-:Y:S01]  /*0da0*/  UMOV UR8, 0x2000002 ;  /* 0x0200000200087882 */ /* 0x000fe20000000000 */
[----:B------:R-:W-:Y:S01]  /*0db0*/  UMOV UR9, 0x80000020 ;  /* 0x8000002000097882 */ /* 0x000fe20000000000 */
[----:B------:R-:W-:Y:S01]  /*0dc0*/  UMOV UR10, 0x1000002 ;  /* 0x01000002000a7882 */ /* 0x000fe20000000000 */
[----:B------:R-:W-:Y:S01]  /*0dd0*/  UMOV UR11, 0x80000020 ;  /* 0x80000020000b7882 */ /* 0x000fe20000000000 */
[----:B------:R-:W-:Y:S02]  /*0de0*/  UIADD3.64 UR12, UR12, UR8, URZ ;  /* 0x000000080c0c7297 */ /* 0x000fe4000fffe03f */
[----:B------:R-:W-:Y:S02]  /*0df0*/  UIADD3.64 UR14, UR4, UR10, URZ ;  /* 0x0000000a040e7297 */ /* 0x000fe4000fffe03f */
[----:B------:R-:W-:-:S04]  /*0e00*/  USEL UR20, UR16, URZ, !UP0 ;  /* 0x0000003f10147287 */ /* 0x000fc8000c000000 */
[----:B------:R-:W-:Y:S02]  /*0e10*/  ULEA UR4, UR20, UR6, 0xd ;  /* 0x0000000614047291 */ /* 0x000fe4000f8e683f */
[----:B------:R-:W-:Y:S02]  /*0e20*/  ULEA UR5, UR20, UR6, 0xc ;  /* 0x0000000614057291 */ /* 0x000fe4000f8e603f */
[----:B------:R-:W-:Y:S02]  /*0e30*/  USHF.R.U32.HI UR4, URZ, 0x4, UR4 ;  /* 0x000000043f047899 */ /* 0x000fe40008011604 */
[----:B------:R-:W-:Y:S02]  /*0e40*/  UIADD3 UR5, UR5, 0x8000, URZ ;  /* 0x0000800005057890 */ /* 0x000fe4000fffe03f */
[----:B------:R-:W-:Y:S02]  /*0e50*/  ULOP3.LUT UR4, UR4, 0x3fff, URZ, 0xc0, !UPT ;  /* 0x00003fff04047892 */ /* 0x000fe4000f8ec03f */
[----:B------:R-:W-:-:S02]  /*0e60*/  USHF.R.U32.HI UR5, URZ, 0x4, UR5 ;  /* 0x000000043f057899 */ /* 0x000fc40008011605 */
[----:B------:R-:W-:Y:S02]  /*0e70*/  UIADD3 UR16, UP0, UR7, UR4, URZ ;  /* 0x0000000407107290 */ /* 0x000fe4000ff1e03f */
[----:B------:R-:W-:Y:S02]  /*0e80*/  ULOP3.LUT UR4, UR5, 0x3fff, URZ, 0xc0, !UPT ;  /* 0x00003fff05047892 */ /* 0x000fe4000f8ec03f */
[----:B------:R-:W-:Y:S01]  /*0e90*/  UIADD3.X UR17, URZ, URZ, URZ, UP0, !UPT ;  /* 0x0000003f3f117290 */ /* 0x000fe200087fe43f */
[----:B------:R-:W-:Y:S01]  /*0ea0*/  UMOV UR5, URZ ;  /* 0x0000003f00057c82 */ /* 0x000fe20008000000 */
[----:B------:R-:W-:-:S04]  /*0eb0*/  UIADD3 UR20, UR20, 0x1, URZ ;  /* 0x0000000114147890 */ /* 0x000fc8000fffe03f */
[----:B------:R-:W-:-:S04]  /*0ec0*/  UISETP.GE.AND UP0, UPT, UR20, 0x4, UPT ;  /* 0x000000041400788c */ /* 0x000fc8000bf06270 */
[----:B------:R-:W-:Y:S01]  /*0ed0*/  USEL UR20, UR20, URZ, !UP0 ;  /* 0x0000003f14147287 */ /* 0x000fe2000c000000 */
[----:B------:R-:W-:Y:S01]  /*0ee0*/  HGMMA.64x64x16.F32.BF16 R24, gdesc[UR12], R24, gsb0 ;  /* 0x00e000000c1879f0 */ /* 0x000fe20008001818 */
[----:B------:R-:W-:Y:S02]  /*0ef0*/  ULOP3.LUT UR12, UR16, 0x2000000, URZ, 0xfc, !UPT ;  /* 0x02000000100c7892 */ /* 0x000fe4000f8efc3f */
[----:B------:R-:W-:Y:S02]  /*0f00*/  ULOP3.LUT UR14, UR4, 0x1000000, URZ, 0xfc, !UPT ;  /* 0x01000000040e7892 */ /* 0x000fe4000f8efc3f */
[----:B------:R-:W-:Y:S01]  /*0f10*/  ULOP3.LUT UR13, UR17, 0x80000020, URZ, 0xfc, !UPT ;  /* 0x80000020110d7892 */ /* 0x000fe2000f8efc3f */
[----:B------:R-:W-:Y:S01]  /*0f20*/  UMOV UR15, 0x80000020 ;  /* 0x80000020000f7882 */ /* 0x000fe20000000000 */
[----:B------:R-:W-:Y:S02]  /*0f30*/  WARPGROUP.DEPBAR.LE gsb0, 0x1 ;  /* 0x00008000000079c5 */ /* 0x000fe40000010100 */
[----:B------:R-:W-:Y:S06]  /*0f40*/  BAR.SYNC.DEFER_BLOCKING 0x0 ;  /* 0x0000000000007b1d */ /* 0x000fec0000010000 */
[----:B------:R-:W-:Y:S01]  /*0f50*/  @!PT LDS RZ, [RZ] ;  /* 0x00000000fffff984 */ /* 0x000fe20000000800 */
[----:B------:R-:W-:Y:S01]  /*0f60*/  @!PT LDS RZ, [RZ] ;  /* 0x00000000fffff984 */ /* 0x000fe20000000800 */
[----:B------:R-:W-:Y:S01]  /*0f70*/  @!PT LDS RZ, [RZ] ;  /* 0x00000000fffff984 */ /* 0x000fe20000000800 */
[----:B------:R2:W-:Y:S04]  /*0f80*/  LDGSTS.E.BYPASS.128 [R15], desc[UR18][R6.64], !P0 ;  /* 0x00000000060f7fae */ /* 0x0005e8000c101c52 */
[----:B------:R3:W-:Y:S04]  /*0f90*/  LDGSTS.E.BYPASS.128 [R23], desc[UR18][R8.64], !P0 ;  /* 0x0000000008177fae */ /* 0x0007e8000c101c52 */
[----:B------:R-:W0:Y:S01]  /*0fa0*/  LDGDEPBAR ;  /* 0x00000000000079af */ /* 0x000e220000000000 */
[----:B--2---:R-:W-:-:S02]  /*0fb0*/  IMAD.MOV.U32 R15, RZ, RZ, R21 ;  /* 0x000000ffff0f7224 */ /* 0x004fc400078e0015 */
[----:B---3--:R-:W-:-:S03]  /*0fc0*/  IMAD R23, R20, 0x1000, R13 ;  /* 0x0000100014177824 */ /* 0x008fc600078e020d */
[----:B------:R2:W-:Y:S01]  /*0fd0*/  LDGSTS.E.BYPASS.128 [R19+0x8000], desc[UR18][R14.64], !P0 ;  /* 0x080000000e137fae */ /* 0x0005e2000c101c52 */
[----:B------:R-:W-:Y:S01]  /*0fe0*/  ISETP.GE.U32.AND P0, PT, R12, 0xba0, PT ;  /* 0x00000ba00c00780c */ /* 0x000fe20003f06070 */
[C---:B------:R-:W-:Y:S02]  /*0ff0*/  VIADD R12, R18.reuse, 0x60 ;  /* 0x00000060120c7836 */ /* 0x040fe40000000000 */
[----:B------:R-:W0:Y:S01]  /*1000*/  LDGDEPBAR ;  /* 0x00000000000079af */ /* 0x000e220000000000 */
[----:B------:R-:W-:Y:S01]  /*1010*/  VIADD R18, R18, 0x80 ;  /* 0x0000008012127836 */ /* 0x000fe20000000000 */
[C---:B--2---:R-:W-:Y:S01]  /*1020*/  LEA R19, R20.reuse, UR6, 0xd ;  /* 0x0000000614137c11 */ /* 0x044fe2000f8e68ff */
[----:B------:R-:W-:-:S04]  /*1030*/  VIADD R20, R20, 0x1 ;  /* 0x0000000114147836 */ /* 0x000fc80000000000 */
[--C-:B------:R-:W-:Y:S01]  /*1040*/  IMAD R21, R4, 0x2, R19.reuse ;  /* 0x0000000204157824 */ /* 0x100fe200078e0213 */
[----:B------:R-:W-:Y:S01]  /*1050*/  ISETP.GE.AND P1, PT, R20, 0x4, PT ;  /* 0x000000041400780c */ /* 0x000fe20003f26270 */
[----:B------:R-:W-:Y:S01]  /*1060*/  IMAD R19, R10, 0x2, R19 ;  /* 0x000000020a137824 */ /* 0x000fe200078e0213 */
[----:B------:R-:W-:-:S04]  /*1070*/  DEPBAR.LE SB0, 0x4 ;  /* 0x000081000000791a */ /* 0x000fc80000000000 */
[----:B------:R-:W-:Y:S06]  /*1080*/  BAR.SYNC.DEFER_BLOCKING 0x0 ;  /* 0x0000000000007b1d */ /* 0x000fec0000010000 */
[----:B------:R-:W-:-:S06]  /*1090*/  WARPGROUP.ARRIVE ;  /* 0x00000000000079c5 */ /* 0x000fcc0000000000 */
[----:B------:R-:W-:Y:S01]  /*10a0*/  HGMMA.64x64x16.F32.BF16 R24, gdesc[UR12], R24 ;  /* 0x00e000000c1879f0 */ /* 0x000fe20008701818 */
[----:B------:R-:W-:Y:S02]  /*10b0*/  UIADD3.64 UR14, UR4, UR10, URZ ;  /* 0x0000000a040e7297 */ /* 0x000fe4000fffe03f */
[----:B------:R-:W-:Y:S02]  /*10c0*/  UIADD3.64 UR12, UR16, UR8, URZ ;  /* 0x00000008100c7297 */ /* 0x000fe4000fffe03f */
[----:B------:R-:W-:Y:S02]  /*10d0*/  ULEA UR4, UR20, UR6, 0xd ;  /* 0x0000000614047291 */ /* 0x000fe4000f8e683f */
[----:B------:R-:W-:Y:S02]  /*10e0*/  ULEA UR5, UR20, UR6, 0xc ;  /* 0x0000000614057291 */ /* 0x000fe4000f8e603f */
[----:B------:R-:W-:Y:S02]  /*10f0*/  USHF.R.U32.HI UR4, URZ, 0x4, UR4 ;  /* 0x000000043f047899 */ /* 0x000fe40008011604 */
[----:B------:R-:W-:-:S02]  /*1100*/  UIADD3 UR5, UR5, 0x8000, URZ ;  /* 0x0000800005057890 */ /* 0x000fc4000fffe03f */
[----:B------:R-:W-:Y:S02]  /*1110*/  ULOP3.LUT UR4, UR4, 0x3fff, URZ, 0xc0, !UPT ;  /* 0x00003fff04047892 */ /* 0x000fe4000f8ec03f */
[----:B------:R-:W-:Y:S02]  /*1120*/  USHF.R.U32.HI UR5, URZ, 0x4, UR5 ;  /* 0x000000043f057899 */ /* 0x000fe40008011605 */
[----:B------:R-:W-:Y:S02]  /*1130*/  UIADD3 UR16, UP0, UR7, UR4, URZ ;  /* 0x0000000407107290 */ /* 0x000fe4000ff1e03f */
[----:B------:R-:W-:Y:S02]  /*1140*/  ULOP3.LUT UR4, UR5, 0x3fff, URZ, 0xc0, !UPT ;  /* 0x00003fff05047892 */ /* 0x000fe4000f8ec03f */
[----:B------:R-:W-:Y:S01]  /*1150*/  UIADD3.X UR17, URZ, URZ, URZ, UP0, !UPT ;  /* 0x0000003f3f117290 */ /* 0x000fe200087fe43f */
[----:B------:R-:W-:Y:S01]  /*1160*/  UMOV UR5, URZ ;  /* 0x0000003f00057c82 */ /* 0x000fe20008000000 */
[----:B------:R-:W-:Y:S01]  /*1170*/  HGMMA.64x64x16.F32.BF16 R24, gdesc[UR12], R24, gsb0 ;  /* 0x00e000000c1879f0 */ /* 0x000fe20008001818 */
[----:B------:R-:W-:-:S02]  /*1180*/  ULOP3.LUT UR12, UR16, 0x2000000, URZ, 0xfc, !UPT ;  /* 0x02000000100c7892 */ /* 0x000fc4000f8efc3f */
        /* <DEDUP_REMOVED lines=8> */
[----:B------:R-:W-:Y:S04]  /*1210*/  LDGSTS.E.BYPASS.128 [R21], desc[UR18][R6.64+0x40], !P0 ;  /* 0x0000004006157fae */ /* 0x000fe8000c101c52 */
[----:B------:R2:W-:Y:S04]  /*1220*/  LDGSTS.E.BYPASS.128 [R19], desc[UR18][R8.64+0x40], !P0 ;  /* 0x0000004008137fae */ /* 0x0005e8000c101c52 */
[----:B------:R-:W0:Y:S04]  /*1230*/  LDGDEPBAR ;  /* 0x00000000000079af */ /* 0x000e280000000000 */
[----:B------:R3:W-:Y:S01]  /*1240*/  LDGSTS.E.BYPASS.128 [R23+0x8000], desc[UR18][R14.64+0x40], !P0 ;  /* 0x080000400e177fae */ /* 0x0007e2000c101c52 */
[----:B------:R-:W-:-:S02]  /*1250*/  ISETP.GE.U32.AND P0, PT, R12, 0xba0, PT ;  /* 0x00000ba00c00780c */ /* 0x000fc40003f06070 */
[----:B------:R-:W-:Y:S01]  /*1260*/  SEL R12, R20, RZ, !P1 ;  /* 0x000000ff140c7207 */ /* 0x000fe20004800000 */
[----:B------:R-:W0:Y:S03]  /*1270*/  LDGDEPBAR ;  /* 0x00000000000079af */ /* 0x000e260000000000 */
[----:B--2---:R-:W-:-:S05]  /*1280*/  LEA R19, R12, UR6, 0xd ;  /* 0x000000060c137c11 */ /* 0x004fca000f8e68ff */
[----:B------:R-:W-:Y:S01]  /*1290*/  IMAD R21, R4, 0x2, R19 ;  /* 0x0000000204157824 */ /* 0x000fe200078e0213 */
[----:B------:R-:W-:Y:S01]  /*12a0*/  LEA R19, R10, R19, 0x1 ;  /* 0x000000130a137211 */ /* 0x000fe200078e08ff */
[C---:B---3--:R-:W-:Y:S02]  /*12b0*/  IMAD R23, R12.reuse, 0x1000, R13 ;  /* 0x000010000c177824 */ /* 0x048fe400078e020d */
[----:B------:R-:W-:-:S05]  /*12c0*/  VIADD R12, R12, 0x1 ;  /* 0x000000010c0c7836 */ /* 0x000fca0000000000 */
[----:B------:R-:W-:-:S04]  /*12d0*/  ISETP.GE.AND P1, PT, R12, 0x4, PT ;  /* 0x000000040c00780c */ /* 0x000fc80003f26270 */
[----:B------:R-:W-:Y:S01]  /*12e0*/  SEL R20, R12, RZ, !P1 ;  /* 0x000000ff0c147207 */ /* 0x000fe20004800000 */
[----:B------:R-:W-:-:S04]  /*12f0*/  DEPBAR.LE SB0, 0x4 ;  /* 0x000081000000791a */ /* 0x000fc80000000000 */
[----:B------:R-:W-:Y:S01]  /*1300*/  BAR.SYNC.DEFER_BLOCKING 0x0 ;  /* 0x0000000000007b1d */ /* 0x000fe20000010000 */
[----:B------:R-:W-:-:S05]  /*1310*/  IMAD R59, R20, 0x1000, R13 ;  /* 0x00001000143b7824 */ /* 0x000fca00078e020d */
[----:B------:R-:W-:-:S06]  /*1320*/  WARPGROUP.ARRIVE ;  /* 0x00000000000079c5 */ /* 0x000fcc0000000000 */
[----:B------:R-:W-:Y:S01]  /*1330*/  HGMMA.64x64x16.F32.BF16 R24, gdesc[UR12], R24 ;  /* 0x00e000000c1879f0 */ /* 0x000fe20008701818 */
[----:B------:R-:W-:Y:S02]  /*1340*/  UIADD3.64 UR14, UR4, UR10, URZ ;  /* 0x0000000a040e7297 */ /* 0x000fe4000fffe03f */
[----:B------:R-:W-:Y:S02]  /*1350*/  UIADD3.64 UR12, UR16, UR8, URZ ;  /* 0x00000008100c7297 */ /* 0x000fe4000fffe03f */
[----:B------:R-:W-:-:S04]  /*1360*/  UIADD3 UR4, UR20, 0x1, URZ ;  /* 0x0000000114047890 */ /* 0x000fc8000fffe03f */
[----:B------:R-:W-:-:S04]  /*1370*/  UISETP.GE.AND UP0, UPT, UR4, 0x4, UPT ;  /* 0x000000040400788c */ /* 0x000fc8000bf06270 */
        /* <DEDUP_REMOVED lines=10> */
[----:B------:R-:W-:Y:S02]  /*1420*/  UMOV UR5, URZ ;  /* 0x0000003f00057c82 */ /* 0x000fe40008000000 */
[----:B------:R-:W-:Y:S02]  /*1430*/  UIADD3.64 UR10, UR4, UR10, URZ ;  /* 0x0000000a040a7297 */ /* 0x000fe4000fffe03f */
[----:B------:R-:W-:Y:S01]  /*1440*/  UIADD3.64 UR8, UR16, UR8, URZ ;  /* 0x0000000810087297 */ /* 0x000fe2000fffe03f */
[----:B------:R-:W-:Y:S01]  /*1450*/  HGMMA.64x64x16.F32.BF16 R24, gdesc[UR12], R24, gsb0 ;  /* 0x00e000000c1879f0 */ /* 0x000fe20008001818 */
[----:B------:R-:W-:-:S02]  /*1460*/  ULOP3.LUT UR12, UR16, 0x2000000, URZ, 0xfc, !UPT ;  /* 0x02000000100c7892 */ /* 0x000fc4000f8efc3f */
[----:B------:R-:W-:Y:S02]  /*1470*/  ULOP3.LUT UR14, UR4, 0x1000000, URZ, 0xfc, !UPT ;  /* 0x01000000040e7892 */ /* 0x000fe4000f8efc3f */
[----:B------:R-:W-:Y:S01]  /*1480*/  ULOP3.LUT UR13, UR17, 0x80000020, URZ, 0xfc, !UPT ;  /* 0x80000020110d7892 */ /* 0x000fe2000f8efc3f */
[----:B------:R-:W-:Y:S01]  /*1490*/  UMOV UR15, 0x80000020 ;  /* 0x80000020000f7882 */ /* 0x000fe20000000000 */
[----:B------:R-:W-:Y:S01]  /*14a0*/  UMOV UR4, UR20 ;  /* 0x0000001400047c82 */ /* 0x000fe20008000000 */
        /* <DEDUP_REMOVED lines=9> */
[----:B------:R-:W-:-:S03]  /*1540*/  ISETP.GE.U32.AND P0, PT, R18, 0xba0, PT ;  /* 0x00000ba01200780c */ /* 0x000fc60003f06070 */
[----:B------:R-:W0:Y:S01]  /*1550*/  LDGDEPBAR ;  /* 0x00000000000079af */ /* 0x000e220000000000 */
[----:B--2---:R-:W-:-:S05]  /*1560*/  LEA R19, R20, UR6, 0xd ;  /* 0x0000000614137c11 */ /* 0x004fca000f8e68ff */
[--C-:B------:R-:W-:Y:S02]  /*1570*/  IMAD R57, R10, 0x2, R19.reuse ;  /* 0x000000020a397824 */ /* 0x100fe400078e0213 */
[----:B---3--:R-:W-:Y:S01]  /*1580*/  IMAD R23, R4, 0x2, R19 ;  /* 0x0000000204177824 */ /* 0x008fe200078e0213 */
[----:B------:R-:W-:-:S04]  /*1590*/  DEPBAR.LE SB0, 0x4 ;  /* 0x000081000000791a */ /* 0x000fc80000000000 */
[----:B------:R-:W-:Y:S06]  /*15a0*/  BAR.SYNC.DEFER_BLOCKING 0x0 ;  /* 0x0000000000007b1d */ /* 0x000fec0000010000 */
[----:B------:R-:W-:-:S06]  /*15b0*/  WARPGROUP.ARRIVE ;  /* 0x00000000000079c5 */ /* 0x000fcc0000000000 */
[----:B------:R-:W-:Y:S04]  /*15c0*/  HGMMA.64x64x16.F32.BF16 R24, gdesc[UR12], R24 ;  /* 0x00e000000c1879f0 */ /* 0x000fe80008701818 */
[----:B------:R-:W-:Y:S03]  /*15d0*/  HGMMA.64x64x16.F32.BF16 R24, gdesc[UR8], R24, gsb0 ;  /* 0x00e00000081879f0 */ /* 0x000fe60008001818 */
[----:B------:R-:W-:Y:S02]  /*15e0*/  WARPGROUP.DEPBAR.LE gsb0, 0x1 ;  /* 0x00008000000079c5 */ /* 0x000fe40000010100 */
[----:B------:R-:W-:Y:S06]  /*15f0*/  BAR.SYNC.DEFER_BLOCKING 0x0 ;  /* 0x0000000000007b1d */ /* 0x000fec0000010000 */
[----:B------:R-:W-:Y:S01]  /*1600*/  @!PT LDS RZ, [RZ] ;  /* 0x00000000fffff984 */ /* 0x000fe20000000800 */
[----:B------:R-:W-:Y:S01]  /*1610*/  @!PT LDS RZ, [RZ] ;  /* 0x00000000fffff984 */ /* 0x000fe20000000800 */
[----:B------:R-:W-:Y:S01]  /*1620*/  @!PT LDS RZ, [RZ] ;  /* 0x00000000fffff984 */ /* 0x000fe20000000800 */
[----:B------:R2:W-:Y:S04]  /*1630*/  LDGSTS.E.BYPASS.128 [R23], desc[UR18][R6.64+0xc0], !P0 ;  /* 0x000000c006177fae */ /* 0x0005e8000c101c52 */
[----:B------:R3:W-:Y:S04]  /*1640*/  LDGSTS.E.BYPASS.128 [R57], desc[UR18][R8.64+0xc0], !P0 ;  /* 0x000000c008397fae */ /* 0x0007e8000c101c52 */
[----:B------:R-:W0:Y:S04]  /*1650*/  LDGDEPBAR ;  /* 0x00000000000079af */ /* 0x000e280000000000 */
[----:B------:R3:W-:Y:S01]  /*1660*/  LDGSTS.E.BYPASS.128 [R59+0x8000], desc[UR18][R14.64+0xc0], !P0 ;  /* 0x080000c00e3b7fae */ /* 0x0007e2000c101c52 */
[----:B------:R-:W-:-:S03]  /*1670*/  IADD3 R12, P0, R14, 0x100, RZ ;  /* 0x000001000e0c7810 */ /* 0x000fc60007f1e0ff */
[----:B------:R-:W0:Y:S02]  /*1680*/  LDGDEPBAR ;  /* 0x00000000000079af */ /* 0x000e240000000000 */
[----:B------:R-:W-:Y:S01]  /*1690*/  IMAD.X R21, RZ, RZ, R15, P0 ;  /* 0x000000ffff157224 */ /* 0x000fe200000e060f */
[----:B------:R-:W-:-:S05]  /*16a0*/  IADD3 R16, P0, R8, 0x100, RZ ;  /* 0x0000010008107810 */ /* 0x000fca0007f1e0ff */
[----:B------:R-:W-:Y:S01]  /*16b0*/  IMAD.X R19, RZ, RZ, R9, P0 ;  /* 0x000000ffff137224 */ /* 0x000fe200000e0609 */
[----:B--2---:R-:W-:-:S05]  /*16c0*/  IADD3 R6, P0, R6, 0x100, RZ ;  /* 0x0000010006067810 */ /* 0x004fca0007f1e0ff */
[----:B------:R-:W-:Y:S01]  /*16d0*/  IMAD.X R7, RZ, RZ, R7, P0 ;  /* 0x000000ffff077224 */ /* 0x000fe200000e0607 */
[----:B------:R-:W-:-:S13]  /*16e0*/  ISETP.GE.U32.AND P0, PT, R18, 0xbe0, PT ;  /* 0x00000be01200780c */ /* 0x000fda0003f06070 */
[----:B---3--:R-:W-:Y:S05]  /*16f0*/  @!P0 BRA `(.L_x_0) ;  /* 0xfffffff000fc8947 */ /* 0x008fea000383ffff */
[----:B------:R-:W-:Y:S02]  /*1700*/  WARPGROUP.DEPBAR.LE gsb0, 0x0 ;  /* 0x00008000000079c5 */ /* 0x000fe40000010000 */
[----:B------:R-:W-:Y:S01]  /*1710*/  LOP3.LUT R12, R17, 0x7, RZ, 0xc0, !PT ;  /* 0x00000007110c7812 */ /* 0x000fe200078ec0ff */
[----:B------:R-:W-:-:S04]  /*1720*/  DEPBAR.LE SB0, 0x0 ;  /* 0x000080000000791a */ /* 0x000fc80000000000 */
[----:B------:R-:W-:Y:S01]  /*1730*/  SHF.R.U32.HI R4, RZ, 0x2, R3 ;  /* 0x00000002ff047819 */ /* 0x000fe20000011603 */
[----:B------:R-:W-:Y:S01]  /*1740*/  IMAD.SHL.U32 R6, R3, 0x2, RZ ;  /* 0x0000000203067824 */ /* 0x000fe200078e00ff */
[----:B------:R-:W-:Y:S01]  /*1750*/  LOP3.LUT R17, R11, 0x38, R2, 0xf8, !PT ;  /* 0x000000380b117812 */ /* 0x000fe200078ef802 */
[----:B------:R-:W-:Y:S01]  /*1760*/  IMAD.SHL.U32 R7, R12, 0x10, RZ ;  /* 0x000000100c077824 */ /* 0x000fe200078e00ff */
[----:B------:R-:W-:Y:S02]  /*1770*/  SGXT.U32 R4, R4, 0x3 ;  /* 0x000000030404781a */ /* 0x000fe40000000000 */
[----:B------:R-:W-:Y:S02]  /*1780*/  CS2R R20, SRZ ;  /* 0x0000000000147805 */ /* 0x000fe4000001ff00 */
[----:B------:R-:W-:Y:S02]  /*1790*/  LOP3.LUT R6, R6, 0x6, RZ, 0xc0, !PT ;  /* 0x0000000606067812 */ /* 0x000fe400078ec0ff */
[----:B------:R-:W-:-:S02]  /*17a0*/  CS2R R22, SRZ ;  /* 0x0000000000167805 */ /* 0x000fc4000001ff00 */
[----:B------:R-:W-:Y:S01]  /*17b0*/  LOP3.LUT R7, R7, R4, RZ, 0xfc, !PT ;  /* 0x0000000407077212 */ /* 0x000fe200078efcff */
[----:B------:R-:W-:Y:S01]  /*17c0*/  BAR.SYNC.DEFER_BLOCKING 0x0 ;  /* 0x0000000000007b1d */ /* 0x000fe20000010000 */
[----:B------:R-:W-:-:S03]  /*17d0*/  ISETP.GE.AND P0, PT, R17, 0xc00, PT ;  /* 0x00000c001100780c */ /* 0x000fc60003f06270 */
[----:B------:R-:W-:Y:S01]  /*17e0*/  IMAD R4, R7, 0x48, R6 ;  /* 0x0000004807047824 */ /* 0x000fe200078e0206 */
[----:B------:R-:W-:-:S03]  /*17f0*/  ISETP.LT.AND P3, PT, R0, R5, !P0 ;  /* 0x000000050000720c */ /* 0x000fc60004761270 */
[----:B------:R-:W2:Y:S01]  /*1800*/  LDC.64 R6, c[0x0][0x210] ;  /* 0x00008400ff067b82 */ /* 0x000ea20000000a00 */
[----:B------:R-:W-:-:S05]  /*1810*/  LEA R8, R4, UR6, 0x2 ;  /* 0x0000000604087c11 */ /* 0x000fca000f8e10ff */
[----:B------:R3:W-:Y:S04]  /*1820*/  STS.64 [R8], R24 ;  /* 0x0000001808007388 */ /* 0x0007e80000000a00 */
[----:B------:R4:W-:Y:S01]  /*1830*/  STS.64 [R8+0x900], R26 ;  /* 0x0009001a08007388 */ /* 0x0009e20000000a00 */
[----:B--2---:R-:W-:-:S03]  /*1840*/  IMAD.WIDE R18, R17, 0x2, R6 ;  /* 0x0000000211127825 */ /* 0x004fc600078e0206 */
[----:B------:R-:W-:Y:S04]  /*1850*/  STS.64 [R8+0x20], R28 ;  /* 0x0000201c08007388 */ /* 0x000fe80000000a00 */
        /* <DEDUP_REMOVED lines=12> */
[----:B------:R2:W-:Y:S01]  /*1920*/  STS.64 [R8+0x9e0], R54 ;  /* 0x0009e03608007388 */ /* 0x0005e20000000a00 */
[----:B------:R-:W-:Y:S01]  /*1930*/  BAR.SYNC.DEFER_BLOCKING 0x0 ;  /* 0x0000000000007b1d */ /* 0x000fe20000010000 */
[----:B------:R-:W-:-:S04]  /*1940*/  LOP3.LUT R4, R0, 0x20, RZ, 0xfc, !PT ;  /* 0x0000002000047812 */ /* 0x000fc800078efcff */
[----:B------:R-:W-:Y:S02]  /*1950*/  ISETP.LT.AND P2, PT, R4, R5, !P0 ;  /* 0x000000050400720c */ /* 0x000fe40004741270 */
[----:B---3--:R-:W-:Y:S02]  /*1960*/  CS2R R24, SRZ ;  /* 0x0000000000187805 */ /* 0x008fe4000001ff00 */
[----:B----4-:R-:W-:Y:S01]  /*1970*/  CS2R R26, SRZ ;  /* 0x00000000001a7805 */ /* 0x010fe2000001ff00 */
[----:B------:R-:W3:Y:S08]  /*1980*/  @P3 LDG.E.EL.128 R20, desc[UR18][R18.64] ;  /* 0x0000001212143981 */ /* 0x000ef0000c2e1d00 */
[----:B------:R-:W4:Y:S01]  /*1990*/  @P2 LDG.E.EL.128 R24, desc[UR18][R18.64] ;  /* 0x0000001212182981 */ /* 0x000f22000c2e1d00 */
[----:B------:R-:W-:-:S02]  /*19a0*/  LOP3.LUT R4, R0, 0x40, RZ, 0xfc, !PT ;  /* 0x0000004000047812 */ /* 0x000fc400078efcff */
[----:B--2---:R-:W-:Y:S02]  /*19b0*/  CS2R R8, SRZ ;  /* 0x0000000000087805 */ /* 0x004fe4000001ff00 */
[----:B------:R-:W-:Y:S02]  /*19c0*/  CS2R R10, SRZ ;  /* 0x00000000000a7805 */ /* 0x000fe4000001ff00 */
[----:B------:R-:W-:Y:S02]  /*19d0*/  ISETP.LT.AND P1, PT, R4, R5, !P0 ;  /* 0x000000050400720c */ /* 0x000fe40004721270 */
[----:B------:R-:W-:-:S04]  /*19e0*/  LOP3.LUT R4, R0, 0x60, RZ, 0xfc, !PT ;  /* 0x0000006000047812 */ /* 0x000fc800078efcff */
[----:B------:R-:W-:Y:S02]  /*19f0*/  ISETP.LT.AND P0, PT, R4, R5, !P0 ;  /* 0x000000050400720c */ /* 0x000fe40004701270 */
[----:B------:R-:W-:Y:S02]  /*1a00*/  CS2R R4, SRZ ;  /* 0x0000000000047805 */ /* 0x000fe4000001ff00 */
[----:B------:R-:W-:-:S03]  /*1a10*/  CS2R R6, SRZ ;  /* 0x0000000000067805 */ /* 0x000fc6000001ff00 */
[----:B------:R-:W2:Y:S06]  /*1a20*/  @P1 LDG.E.EL.128 R8, desc[UR18][R18.64] ;  /* 0x0000001212081981 */ /* 0x000eac000c2e1d00 */
[----:B------:R5:W2:Y:S01]  /*1a30*/  @P0 LDG.E.EL.128 R4, desc[UR18][R18.64] ;  /* 0x0000001212040981 */ /* 0x000aa2000c2e1d00 */
[----:B------:R-:W-:Y:S01]  /*1a40*/  SHF.R.U32.HI R3, RZ, 0x3, R3 ;  /* 0x00000003ff037819 */ /* 0x000fe20000011603 */
[----:B------:R-:W-:Y:S01]  /*1a50*/  IMAD.SHL.U32 R12, R12, 0x4, RZ ;  /* 0x000000040c0c7824 */ /* 0x000fe200078e00ff */
[----:B------:R-:W-:Y:S01]  /*1a60*/  LOP3.LUT R2, R2, 0x38, RZ, 0xc0, !PT ;  /* 0x0000003802027812 */ /* 0x000fe200078ec0ff */
[----:B------:R-:W-:Y:S01]  /*1a70*/  IMAD R0, R0, 0xc00, R17 ;  /* 0x00000c0000007824 */ /* 0x000fe200078e0211 */
[----:B------:R-:W-:-:S04]  /*1a80*/  SGXT.U32 R3, R3, 0x2 ;  /* 0x000000020303781a */ /* 0x000fc80000000000 */
[----:B------:R-:W-:-:S05]  /*1a90*/  LOP3.LUT R3, R12, R3, RZ, 0xfc, !PT ;  /* 0x000000030c037212 */ /* 0x000fca00078efcff */
[----:B------:R-:W-:-:S05]  /*1aa0*/  IMAD R2, R3, 0x48, R2 ;  /* 0x0000004803027824 */ /* 0x000fca00078e0202 */
[----:B------:R-:W-:-:S05]  /*1ab0*/  LEA R46, R2, UR6, 0x2 ;  /* 0x00000006022e7c11 */ /* 0x000fca000f8e10ff */
[----:B------:R-:W3:Y:S04]  /*1ac0*/  LDS.128 R32, [R46] ;  /* 0x000000002e207984 */ /* 0x000ee80000000c00 */
[----:B------:R-:W3:Y:S04]  /*1ad0*/  LDS.128 R28, [R46+0x10] ;  /* 0x000010002e1c7984 */ /* 0x000ee80000000c00 */
[----:B------:R-:W2:Y:S04]  /*1ae0*/  LDS.128 R12, [R46+0x2400] ;  /* 0x002400002e0c7984 */ /* 0x000ea80000000c00 */
[----:B-----5:R-:W5:Y:S01]  /*1af0*/  LDS.128 R16, [R46+0x2410] ;  /* 0x002410002e107984 */ /* 0x020f620000000c00 */
[C---:B---3--:R-:W-:Y:S01]  /*1b00*/  PRMT R38, R23.reuse, 0x7632, R38 ;  /* 0x0000763217267816 */ /* 0x048fe20000000026 */
[----:B------:R-:W-:Y:S01]  /*1b10*/  IMAD.U32 R39, R22, 0x10000, RZ ;  /* 0x0001000016277824 */ /* 0x000fe200078e00ff */
[C---:B------:R-:W-:Y:S01]  /*1b20*/  PRMT R2, R20.reuse, 0x7632, R2 ;  /* 0x0000763214027816 */ /* 0x040fe20000000002 */
[----:B------:R-:W-:Y:S01]  /*1b30*/  IMAD.U32 R41, R23, 0x10000, RZ ;  /* 0x0001000017297824 */ /* 0x000fe200078e00ff */
[----:B------:R-:W-:Y:S01]  /*1b40*/  SHF.L.U32 R3, R20, 0x10, RZ ;  /* 0x0000001014037819 */ /* 0x000fe200000006ff */
[----:B------:R-:W-:Y:S01]  /*1b50*/  IMAD.U32 R38, R38, 0x10000, RZ ;  /* 0x0001000026267824 */ /* 0x000fe200078e00ff */
[C---:B------:R-:W-:Y:S01]  /*1b60*/  PRMT R20, R21.reuse, 0x7632, R20 ;  /* 0x0000763215147816 */ /* 0x040fe20000000014 */
[----:B------:R-:W-:Y:S01]  /*1b70*/  IMAD.U32 R21, R21, 0x10000, RZ ;  /* 0x0001000015157824 */ /* 0x000fe200078e00ff */
[----:B------:R-:W-:Y:S01]  /*1b80*/  PRMT R37, R22, 0x7632, R37 ;  /* 0x0000763216257816 */ /* 0x000fe20000000025 */
[----:B------:R-:W-:-:S02]  /*1b90*/  IMAD.U32 R36, R2, 0x10000, RZ ;  /* 0x0001000002247824 */ /* 0x000fc400078e00ff */
[----:B-1----:R-:W-:Y:S01]  /*1ba0*/  FADD R3, R32, R3 ;  /* 0x0000000320037221 */ /* 0x002fe20000000000 */
[----:B------:R-:W-:Y:S01]  /*1bb0*/  FADD R2, R34, R21 ;  /* 0x0000001522027221 */ /* 0x000fe20000000000 */
[----:B------:R-:W-:Y:S02]  /*1bc0*/  IMAD.U32 R32, R20, 0x10000, RZ ;  /* 0x0001000014207824 */ /* 0x000fe400078e00ff */
[----:B------:R-:W-:Y:S01]  /*1bd0*/  FADD R28, R28, R39 ;  /* 0x000000271c1c7221 */ /* 0x000fe20000000000 */
[----:B------:R-:W-:Y:S02]  /*1be0*/  IMAD.U32 R34, R37, 0x10000, RZ ;  /* 0x0001000025227824 */ /* 0x000fe400078e00ff */
[--C-:B------:R-:W-:Y:S01]  /*1bf0*/  FADD R31, R31, R38.reuse ;  /* 0x000000261f1f7221 */ /* 0x100fe20000000000 */
[----:B------:R-:W1:Y:S01]  /*1c00*/  LDS.128 R20, [R46+0x4800] ;  /* 0x004800002e147984 */ /* 0x000e620000000c00 */
[C---:B----4-:R-:W-:Y:S01]  /*1c10*/  PRMT R38, R24.reuse, 0x7632, R38 ;  /* 0x0000763218267816 */ /* 0x050fe20000000026 */
[----:B------:R-:W-:Y:S01]  /*1c20*/  IMAD.U32 R39, R24, 0x10000, RZ ;  /* 0x0001000018277824 */ /* 0x000fe200078e00ff */
[----:B------:R-:W-:Y:S01]  /*1c30*/  PRMT R24, R25, 0x7632, R24 ;  /* 0x0000763219187816 */ /* 0x000fe20000000018 */
[----:B------:R-:W-:Y:S01]  /*1c40*/  FADD R36, R33, R36 ;  /* 0x0000002421247221 */ /* 0x000fe20000000000 */
[----:B------:R-:W-:Y:S01]  /*1c50*/  FADD R37, R35, R32 ;  /* 0x0000002023257221 */ /* 0x000fe20000000000 */
[----:B------:R-:W-:Y:S01]  /*1c60*/  FADD R29, R29, R34 ;  /* 0x000000221d1d7221 */ /* 0x000fe20000000000 */
[----:B------:R-:W-:Y:S01]  /*1c70*/  FADD R30, R30, R41 ;  /* 0x000000291e1e7221 */ /* 0x000fe20000000000 */
[----:B------:R-:W3:Y:S01]  /*1c80*/  LDS.128 R32, [R46+0x4810] ;  /* 0x004810002e207984 */ /* 0x000ee20000000c00 */
[----:B------:R-:W-:Y:S01]  /*1c90*/  IMAD.U32 R41, R25, 0x10000, RZ ;  /* 0x0001000019297824 */ /* 0x000fe200078e00ff */
[C---:B------:R-:W-:Y:S01]  /*1ca0*/  PRMT R42, R26.reuse, 0x7632, R42 ;  /* 0x000076321a2a7816 */ /* 0x040fe2000000002a */
[----:B------:R-:W-:Y:S01]  /*1cb0*/  IMAD.U32 R45, R26, 0x10000, RZ ;  /* 0x000100001a2d7824 */ /* 0x000fe200078e00ff */
[C---:B------:R-:W-:Y:S01]  /*1cc0*/  PRMT R43, R27.reuse, 0x7632, R43 ;  /* 0x000076321b2b7816 */ /* 0x040fe2000000002b */
[----:B------:R-:W-:Y:S01]  /*1cd0*/  IMAD.U32 R47, R27, 0x10000, RZ ;  /* 0x000100001b2f7824 */ /* 0x000fe200078e00ff */
[----:B------:R-:W-:Y:S01]  /*1ce0*/  SHF.L.U32 R40, R38, 0x10, RZ ;  /* 0x0000001026287819 */ /* 0x000fe200000006ff */
[----:B------:R-:W-:-:S02]  /*1cf0*/  IMAD.U32 R44, R24, 0x10000, RZ ;  /* 0x00010000182c7824 */ /* 0x000fc400078e00ff */
[----:B--2---:R-:W-:Y:S01]  /*1d00*/  FADD R38, R14, R41 ;  /* 0x000000290e267221 */ /* 0x004fe20000000000 */
[----:B------:R-:W2:Y:S01]  /*1d10*/  LDS.128 R24, [R46+0x6c00] ;  /* 0x006c00002e187984 */ /* 0x000ea20000000c00 */
[----:B------:R-:W-:Y:S01]  /*1d20*/  FADD R39, R12, R39 ;  /* 0x000000270c277221 */ /* 0x000fe20000000000 */
[----:B------:R-:W-:Y:S01]  /*1d30*/  FADD R41, R15, R44 ;  /* 0x0000002c0f297221 */ /* 0x000fe20000000000 */
[----:B------:R-:W-:Y:S02]  /*1d40*/  IMAD.U32 R44, R42, 0x10000, RZ ;  /* 0x000100002a2c7824 */ /* 0x000fe400078e00ff */
[----:B------:R-:W-:Y:S01]  /*1d50*/  FADD R40, R13, R40 ;  /* 0x000000280d287221 */ /* 0x000fe20000000000 */
[----:B-----5:R-:W-:Y:S01]  /*1d60*/  FADD R42, R16, R45 ;  /* 0x0000002d102a7221 */ /* 0x020fe20000000000 */
[----:B------:R-:W-:Y:S01]  /*1d70*/  IMAD.U32 R48, R43, 0x10000, RZ ;  /* 0x000100002b307824 */ /* 0x000fe200078e00ff */
[----:B------:R-:W4:Y:S01]  /*1d80*/  LDS.128 R12, [R46+0x6c10] ;  /* 0x006c10002e0c7984 */ /* 0x000f220000000c00 */
[----:B------:R-:W-:Y:S01]  /*1d90*/  FADD R45, R17, R44 ;  /* 0x0000002c112d7221 */ /* 0x000fe20000000000 */
[C---:B------:R-:W-:Y:S01]  /*1da0*/  PRMT R16, R8.reuse, 0x7632, R16 ;  /* 0x0000763208107816 */ /* 0x040fe20000000010 */
[----:B------:R-:W-:Y:S01]  /*1db0*/  IMAD.U32 R17, R8, 0x10000, RZ ;  /* 0x0001000008117824 */ /* 0x000fe200078e00ff */
[----:B------:R-:W-:Y:S01]  /*1dc0*/  PRMT R8, R9, 0x7632, R8 ;  /* 0x0000763209087816 */ /* 0x000fe20000000008 */
[----:B------:R-:W-:Y:S01]  /*1dd0*/  FADD R44, R19, R48 ;  /* 0x00000030132c7221 */ /* 0x000fe20000000000 */
[----:B------:R-:W-:Y:S01]  /*1de0*/  IMAD.U32 R19, R9, 0x10000, RZ ;  /* 0x0001000009137824 */ /* 0x000fe200078e00ff */
[----:B------:R-:W-:Y:S01]  /*1df0*/  PRMT R9, R10, 0x7632, R9 ;  /* 0x000076320a097816 */ /* 0x000fe20000000009 */
[----:B------:R-:W-:-:S02]  /*1e00*/  IMAD.U32 R16, R16, 0x10000, RZ ;  /* 0x0001000010107824 */ /* 0x000fc400078e00ff */
[----:B------:R-:W-:Y:S01]  /*1e10*/  FADD R43, R18, R47 ;  /* 0x0000002f122b7221 */ /* 0x000fe20000000000 */
[----:B------:R-:W-:Y:S01]  /*1e20*/  IMAD.U32 R8, R8, 0x10000, RZ ;  /* 0x0001000008087824 */ /* 0x000fe200078e00ff */
[----:B------:R-:W-:Y:S01]  /*1e30*/  F2FP.BF16.F32.PACK_AB R18, R45, R42 ;  /* 0x0000002a2d12723e */ /* 0x000fe200000010ff */
[----:B------:R-:W-:Y:S01]  /*1e40*/  IMAD.U32 R47, R10, 0x10000, RZ ;  /* 0x000100000a2f7824 */ /* 0x000fe200078e00ff */
[C---:B------:R-:W-:Y:S01]  /*1e50*/  PRMT R10, R11.reuse, 0x7632, R10 ;  /* 0x000076320b0a7816 */ /* 0x040fe2000000000a */
[----:B------:R-:W-:Y:S02]  /*1e60*/  IMAD.U32 R11, R11, 0x10000, RZ ;  /* 0x000100000b0b7824 */ /* 0x000fe400078e00ff */
[----:B-1----:R-:W-:Y:S01]  /*1e70*/  FADD R21, R21, R16 ;  /* 0x0000001015157221 */ /* 0x002fe20000000000 */
[----:B------:R-:W-:Y:S02]  /*1e80*/  IMAD.U32 R16, R9, 0x10000, RZ ;  /* 0x0001000009107824 */ /* 0x000fe400078e00ff */
[--C-:B------:R-:W-:Y:S01]  /*1e90*/  FADD R23, R23, R8.reuse ;  /* 0x0000000817177221 */ /* 0x100fe20000000000 */
[----:B------:R-:W-:Y:S01]  /*1ea0*/  PRMT R8, R4, 0x7632, R8 ;  /* 0x0000763204087816 */ /* 0x000fe20000000008 */
[----:B------:R-:W-:Y:S01]  /*1eb0*/  FADD R20, R20, R17 ;  /* 0x0000001114147221 */ /* 0x000fe20000000000 */
[----:B------:R-:W-:Y:S01]  /*1ec0*/  SHF.L.U32 R9, R4, 0x10, RZ ;  /* 0x0000001004097819 */ /* 0x000fe200000006ff */
[----:B------:R-:W-:Y:S01]  /*1ed0*/  IMAD.U32 R17, R6, 0x10000, RZ ;  /* 0x0001000006117824 */ /* 0x000fe200078e00ff */
[C---:B------:R-:W-:Y:S01]  /*1ee0*/  PRMT R4, R5.reuse, 0x7632, R4 ;  /* 0x0000763205047816 */ /* 0x040fe20000000004 */
[----:B---3--:R-:W-:Y:S01]  /*1ef0*/  FADD R34, R34, R11 ;  /* 0x0000000b22227221 */ /* 0x008fe20000000000 */
[----:B------:R-:W-:Y:S01]  /*1f00*/  IMAD.U32 R11, R5, 0x10000, RZ ;  /* 0x00010000050b7824 */ /* 0x000fe200078e00ff */
[----:B------:R-:W-:Y:S01]  /*1f10*/  PRMT R5, R6, 0x7632, R5 ;  /* 0x0000763206057816 */ /* 0x000fe20000000005 */
[----:B------:R-:W-:-:S02]  /*1f20*/  IMAD.U32 R6, R8, 0x10000, RZ ;  /* 0x0001000008067824 */ /* 0x000fc400078e00ff */
[----:B------:R-:W-:Y:S01]  /*1f30*/  FADD R33, R33, R16 ;  /* 0x0000001021217221 */ /* 0x000fe20000000000 */
[----:B------:R-:W-:Y:S02]  /*1f40*/  IMAD.U32 R10, R10, 0x10000, RZ ;  /* 0x000100000a0a7824 */ /* 0x000fe400078e00ff */
[----:B------:R-:W-:Y:S01]  /*1f50*/  FADD R22, R22, R19 ;  /* 0x0000001316167221 */ /* 0x000fe20000000000 */
[----:B------:R-:W-:Y:S02]  /*1f60*/  IMAD.U32 R4, R4, 0x10000, RZ ;  /* 0x0001000004047824 */ /* 0x000fe400078e00ff */
[----:B------:R-:W-:Y:S01]  /*1f70*/  FADD R32, R32, R47 ;  /* 0x0000002f20207221 */ /* 0x000fe20000000000 */
[----:B--2---:R-:W-:Y:S01]  /*1f80*/  FADD R24, R24, R9 ;  /* 0x0000000918187221 */ /* 0x004fe20000000000 */
[--C-:B------:R-:W-:Y:S01]  /*1f90*/  FADD R35, R35, R10.reuse ;  /* 0x0000000a23237221 */ /* 0x100fe20000000000 */
[----:B------:R-:W1:Y:S01]  /*1fa0*/  LDC.64 R8, c[0x0][0x228] ;  /* 0x00008a00ff087b82 */ /* 0x000e620000000a00 */
[C---:B------:R-:W-:Y:S01]  /*1fb0*/  PRMT R10, R7.reuse, 0x7632, R10 ;  /* 0x00007632070a7816 */ /* 0x040fe2000000000a */
[----:B------:R-:W-:-:S02]  /*1fc0*/  IMAD.U32 R7, R7, 0x10000, RZ ;  /* 0x0001000007077824 */ /* 0x000fc400078e00ff */
[----:B------:R-:W-:Y:S01]  /*1fd0*/  FADD R26, R26, R11 ;  /* 0x0000000b1a1a7221 */ /* 0x000fe20000000000 */
[----:B------:R-:W-:Y:S02]  /*1fe0*/  IMAD.U32 R16, R5, 0x10000, RZ ;  /* 0x0001000005107824 */ /* 0x000fe400078e00ff */
[----:B------:R-:W-:Y:S01]  /*1ff0*/  FADD R25, R25, R6 ;  /* 0x0000000619197221 */ /* 0x000fe20000000000 */
[----:B------:R-:W-:Y:S01]  /*2000*/  F2FP.BF16.F32.PACK_AB R6, R29, R28 ;  /* 0x0000001c1d06723e */ /* 0x000fe200000010ff */
[----:B------:R-:W-:Y:S02]  /*2010*/  VIADD R11, R0, 0x18000 ;  /* 0x00018000000b7836 */ /* 0x000fe40000000000 */
[----:B------:R-:W-:Y:S01]  /*2020*/  FADD R27, R27, R4 ;  /* 0x000000041b1b7221 */ /* 0x000fe20000000000 */
[----:B----4-:R-:W-:Y:S01]  /*2030*/  FADD R14, R14, R7 ;  /* 0x000000070e0e7221 */ /* 0x010fe20000000000 */
[----:B------:R-:W-:Y:S01]  /*2040*/  VIADD R29, R0, 0x30000 ;  /* 0x00030000001d7836 */ /* 0x000fe20000000000 */
[----:B------:R-:W-:Y:S01]  /*2050*/  F2FP.BF16.F32.PACK_AB R4, R36, R3 ;  /* 0x000000032404723e */ /* 0x000fe200000010ff */
[----:B------:R-:W-:Y:S01]  /*2060*/  FADD R12, R12, R17 ;  /* 0x000000110c0c7221 */ /* 0x000fe20000000000 */
[----:B------:R-:W-:Y:S01]  /*2070*/  F2FP.BF16.F32.PACK_AB R5, R37, R2 ;  /* 0x000000022505723e */ /* 0x000fe200000010ff */
[----:B------:R-:W-:Y:S01]  /*2080*/  FADD R13, R13, R16 ;  /* 0x000000100d0d7221 */ /* 0x000fe20000000000 */
[----:B------:R-:W-:Y:S01]  /*2090*/  F2FP.BF16.F32.PACK_AB R7, R31, R30 ;  /* 0x0000001e1f07723e */ /* 0x000fe200000010ff */
[----:B------:R-:W-:Y:S01]  /*20a0*/  IMAD.U32 R30, R10, 0x10000, RZ ;  /* 0x000100000a1e7824 */ /* 0x000fe200078e00ff */
[----:B------:R-:W-:Y:S01]  /*20b0*/  F2FP.BF16.F32.PACK_AB R20, R21, R20 ;  /* 0x000000141514723e */ /* 0x000fe200000010ff */
[----:B------:R-:W-:Y:S01]  /*20c0*/  VIADD R31, R0, 0x48000 ;  /* 0x00048000001f7836 */ /* 0x000fe20000000000 */
[----:B------:R-:W-:Y:S01]  /*20d0*/  F2FP.BF16.F32.PACK_AB R16, R40, R39 ;  /* 0x000000272810723e */ /* 0x000fe200000010ff */
[----:B------:R-:W-:Y:S01]  /*20e0*/  FADD R15, R15, R30 ;  /* 0x0000001e0f0f7221 */ /* 0x000fe20000000000 */
[----:B------:R-:W-:-:S02]  /*20f0*/  F2FP.BF16.F32.PACK_AB R17, R41, R38 ;  /* 0x000000262911723e */ /* 0x000fc400000010ff */
[----:B------:R-:W-:Y:S01]  /*2100*/  F2FP.BF16.F32.PACK_AB R19, R44, R43 ;  /* 0x0000002b2c13723e */ /* 0x000fe200000010ff */
[--C-:B-1----:R-:W-:Y:S01]  /*2110*/  IMAD.WIDE R2, R0, 0x2, R8.reuse ;  /* 0x0000000200027825 */ /* 0x102fe200078e0208 */
[----:B------:R-:W-:Y:S02]  /*2120*/  F2FP.BF16.F32.PACK_AB R21, R23, R22 ;  /* 0x000000161715723e */ /* 0x000fe400000010ff */
[----:B------:R-:W-:Y:S01]  /*2130*/  F2FP.BF16.F32.PACK_AB R22, R33, R32 ;  /* 0x000000202116723e */ /* 0x000fe200000010ff */
[--C-:B------:R-:W-:Y:S01]  /*2140*/  IMAD.WIDE R10, R11, 0x2, R8.reuse ;  /* 0x000000020b0a7825 */ /* 0x100fe200078e0208 */
[----:B------:R-:W-:Y:S01]  /*2150*/  F2FP.BF16.F32.PACK_AB R23, R35, R34 ;  /* 0x000000222317723e */ /* 0x000fe200000010ff */
[----:B------:R1:W-:Y:S01]  /*2160*/  @P3 STG.E.128 desc[UR18][R2.64], R4 ;  /* 0x0000000402003986 */ /* 0x0003e2000c101d12 */
[----:B------:R-:W-:Y:S01]  /*2170*/  F2FP.BF16.F32.PACK_AB R24, R25, R24 ;  /* 0x000000181918723e */ /* 0x000fe200000010ff */
[--C-:B------:R-:W-:Y:S01]  /*2180*/  IMAD.WIDE R28, R29, 0x2, R8.reuse ;  /* 0x000000021d1c7825 */ /* 0x100fe200078e0208 */
[----:B------:R-:W-:Y:S01]  /*2190*/  F2FP.BF16.F32.PACK_AB R25, R27, R26 ;  /* 0x0000001a1b19723e */ /* 0x000fe200000010ff */
[----:B------:R1:W-:Y:S01]  /*21a0*/  @P2 STG.E.128 desc[UR18][R10.64], R16 ;  /* 0x000000100a002986 */ /* 0x0003e2000c101d12 */
[----:B------:R-:W-:Y:S01]  /*21b0*/  F2FP.BF16.F32.PACK_AB R26, R13, R12 ;  /* 0x0000000c0d1a723e */ /* 0x000fe200000010ff */
[----:B------:R-:W-:Y:S01]  /*21c0*/  IMAD.WIDE R8, R31, 0x2, R8 ;  /* 0x000000021f087825 */ /* 0x000fe200078e0208 */
[----:B------:R-:W-:Y:S01]  /*21d0*/  F2FP.BF16.F32.PACK_AB R27, R15, R14 ;  /* 0x0000000e0f1b723e */ /* 0x000fe200000010ff */
[----:B------:R1:W-:Y:S01]  /*21e0*/  @P1 STG.E.128 desc[UR18][R28.64], R20 ;  /* 0x000000141c001986 */ /* 0x0003e2000c101d12 */
[----:B------:R-:W-:Y:S05]  /*21f0*/  @!P0 EXIT ;  /* 0x000000000000894d */ /* 0x000fea0003800000 */
[----:B------:R-:W-:Y:S01]  /*2200*/  STG.E.128 desc[UR18][R8.64], R24 ;  /* 0x0000001808007986 */ /* 0x000fe2000c101d12 */
[----:B------:R-:W-:Y:S05]  /*2210*/  EXIT ;  /* 0x000000000000794d */ /* 0x000fea0003800000 */
.L_x_1:
[----:B------:R-:W-:-:S00]  /*2220*/  BRA `(.L_x_1) ;  /* 0xfffffffc00fc7947 */ /* 0x000fc0000383ffff */
[----:B------:R-:W-:-:S00]  /*2230*/  NOP ;  /* 0x0000000000007918 */ /* 0x000fc00000000000 */
        /* <DEDUP_REMOVED lines=12> */
.L_x_2:


//--------------------- .nv.shared.triton_mm      --------------------------
	.section	.nv.shared.triton_mm,"aw",@nobits
	.sectionflags	@""
	.align	16
	.zero		1024


//--------------------- .nv.constant0.triton_mm   --------------------------
	.section	.nv.constant0.triton_mm,"a",@progbits
	.sectionflags	@""
	.align	4
.nv.constant0.triton_mm:
	.zero		568
